def gluon_wgmma(
    a_ptr,
    b_ptr,
    c_ptr,
    M,
    N,
    K,
    stride_am,
    stride_bk,
    stride_cm,
    BLOCK_M: gl.constexpr,
    BLOCK_N: gl.constexpr,
    BLOCK_K: gl.constexpr,
    DTYPE: gl.constexpr,
    A_LAYOUT: gl.constexpr,
    B_LAYOUT: gl.constexpr,
    C_LAYOUT: gl.constexpr,
    B_SHAPE: gl.constexpr,
    TRANS_B: gl.constexpr,
    NUM_BUFFERS: gl.constexpr,
    NUM_WARPS: gl.constexpr,
):
    a_desc = tma.make_tensor_descriptor(
        a_ptr, [M, K], [stride_am, 1], [BLOCK_M, BLOCK_K], A_LAYOUT
    )
    b_desc = tma.make_tensor_descriptor(
        b_ptr,
        [N, K] if TRANS_B else [K, N],
        [stride_bk, 1],
        B_SHAPE,
        B_LAYOUT,
    )
    c_desc = tma.make_tensor_descriptor(
        c_ptr, [M, N], [stride_cm, 1], [BLOCK_M, BLOCK_N], C_LAYOUT
    )

    a_bufs = gl.allocate_shared_memory(
        DTYPE, [NUM_BUFFERS, BLOCK_M, BLOCK_K], A_LAYOUT
    )
    b_bufs = gl.allocate_shared_memory(DTYPE, [NUM_BUFFERS] + B_SHAPE, B_LAYOUT)

    pid_m = gl.program_id(0)
    pid_n = gl.program_id(1)
    off_m = pid_m * BLOCK_M
    off_n = pid_n * BLOCK_N

    mma_layout: gl.constexpr = pick_wgmma_layout(DTYPE, BLOCK_M, BLOCK_N, NUM_WARPS)
    acc = warpgroup_mma_init(
        gl.zeros((BLOCK_M, BLOCK_N), dtype=gl.float32, layout=mma_layout)
    )

    bars = gl.allocate_shared_memory(
        gl.int64, [NUM_BUFFERS, 1], mbarrier.MBarrierLayout()
    )
    for i in gl.static_range(NUM_BUFFERS):
        mbarrier.init(bars.index(i), count=1)
    idx = 0
    phase = 0

    for k in range(0, K, BLOCK_K):
        a = a_bufs.index(idx)
        b = b_bufs.index(idx)
        bar = bars.index(idx)
        mbarrier.expect(bar, a_desc.block_type.nbytes + b_desc.block_type.nbytes)
        tma.async_copy_global_to_shared(a_desc, [off_m, k], bar, a)
        tma.async_copy_global_to_shared(
            b_desc, [off_n, k] if TRANS_B else [k, off_n], bar, b
        )
        mbarrier.wait(bar, phase=phase)

        if TRANS_B:
            b = b.permute((1, 0))
        acc = warpgroup_mma_wait(num_outstanding=0, deps=(acc,))
        acc = warpgroup_mma(a, b, acc, is_async=True)

        idx += 1
        if idx == NUM_BUFFERS:
            idx = 0
            phase ^= 1

    acc = warpgroup_mma_wait(num_outstanding=0, deps=(acc,))
    for i in gl.static_range(NUM_BUFFERS):
        mbarrier.invalidate(bars.index(i))

    c_smem = gl.allocate_shared_memory(DTYPE, [BLOCK_M, BLOCK_N], C_LAYOUT)
    c_smem.store(acc.to(DTYPE))
    fence_async_shared()
    tma.async_copy_shared_to_global(c_desc, [off_m, off_n], c_smem)
    tma.store_wait(pendings=0)

# config = {"BLOCK_K": 32, "BLOCK_M": 256, "BLOCK_N": 256, "arch": "sm_90", "dtype": "fp8e4m3", "num_buffers": 3, "num_warps": 4, "trans_b": 1}
# arch = sm_90


// ===== COMPILED SASS (sm_90a) =====

	.target	sm_90a

	.elftype	@"ET_EXEC"


//--------------------- .note.nv.tkinfo           --------------------------
	.section	.note.nv.tkinfo,"",@"SHT_NOTE"
	.sectionflags	@"SHF_NOTE_NV_TKINFO"
	.tkinfo
        /*0018*/ 	.word	0x00000002
        /*0030*/ 	.string	""
        /*0030*/ 	.string	"ptxas"
        /*0030*/ 	.string	"Cuda compilation tools, release 13.0, V13.0.88"
        /*0030*/ 	.string	"Build cuda_13.0.r13.0/compiler.36424714_0"
        /*0030*/ 	.string	"-v  -suppress-debug-info  -lineinfo  -arch sm_90a "



//--------------------- .note.nv.cuinfo           --------------------------
	.section	.note.nv.cuinfo,"",@"SHT_NOTE"
	.sectionflags	@"SHF_NOTE_NV_CUINFO"
        /*0018*/ 	.short	0x0002
        /*001a*/ 	.short	0x005a
        /*001c*/ 	.short	0x0082
	.zero		2


//--------------------- .nv.info                  --------------------------
	.section	.nv.info,"",@"SHT_CUDA_INFO"
	.align	4


	//----- nvinfo : EIATTR_REGCOUNT
	.align		4
        /*0000*/ 	.byte	0x04, 0x2f
        /*0002*/ 	.short	(.L_1 - .L_0)
	.align		4
.L_0:
        /*0004*/ 	.word	index@(gluon_wgmma)
        /*0008*/ 	.word	0x000000ff


	//----- nvinfo : EIATTR_FRAME_SIZE
	.align		4
.L_1:
        /*000c*/ 	.byte	0x04, 0x11
        /*000e*/ 	.short	(.L_3 - .L_2)
	.align		4
.L_2:
        /*0010*/ 	.word	index@(gluon_wgmma)
        /*0014*/ 	.word	0x00000ac8


	//----- nvinfo : EIATTR_MIN_STACK_SIZE
	.align		4
.L_3:
        /*0018*/ 	.byte	0x04, 0x12
        /*001a*/ 	.short	(.L_5 - .L_4)
	.align		4
.L_4:
        /*001c*/ 	.word	index@(gluon_wgmma)
        /*0020*/ 	.word	0x00000ac8
.L_5:


//--------------------- .nv.compat                --------------------------
	.section	.nv.compat,"",@"SHT_CUDA_COMPAT_INFO"
	.align	4
        /*0000*/ 	.byte	0x02, 0x09, 0x01, 0x00, 0x02, 0x02, 0x04, 0x00, 0x02, 0x05, 0x05, 0x00, 0x03, 0x07, 0x01, 0x01
        /*0010*/ 	.byte	0x02, 0x03, 0x03, 0x00, 0x02, 0x06, 0x01, 0x00, 0x04, 0x0b, 0x08, 0x00, 0x00, 0x00, 0x00, 0x00
        /*0020*/ 	.byte	0x00, 0x00, 0x00, 0x00


//--------------------- .nv.info.gluon_wgmma      --------------------------
	.section	.nv.info.gluon_wgmma,"",@"SHT_CUDA_INFO"
	.sectionflags	@""
	.align	4


	//----- nvinfo : EIATTR_CUDA_API_VERSION
	.align		4
        /*0000*/ 	.byte	0x04, 0x37
        /*0002*/ 	.short	(.L_7 - .L_6)
.L_6:
        /*0004*/ 	.word	0x00000082


	//----- nvinfo : EIATTR_KPARAM_INFO
	.align		4
.L_7:
        /*0008*/ 	.byte	0x04, 0x17
        /*000a*/ 	.short	(.L_9 - .L_8)
.L_8:
        /*000c*/ 	.word	0x00000000
        /*0010*/ 	.short	0x000a
        /*0012*/ 	.short	0x0048
        /*0014*/ 	.byte	0x00, 0xf4, 0x21, 0x00


	//----- nvinfo : EIATTR_KPARAM_INFO
	.align		4
.L_9:
        /*0018*/ 	.byte	0x04, 0x17
        /*001a*/ 	.short	(.L_11 - .L_10)
.L_10:
        /*001c*/ 	.word	0x00000000
        /*0020*/ 	.short	0x0009
        /*0022*/ 	.short	0x0040
        /*0024*/ 	.byte	0x00, 0xf4, 0x21, 0x00


	//----- nvinfo : EIATTR_KPARAM_INFO
	.align		4
.L_11:
        /*0028*/ 	.byte	0x04, 0x17
        /*002a*/ 	.short	(.L_13 - .L_12)
.L_12:
        /*002c*/ 	.word	0x00000000
        /*0030*/ 	.short	0x0008
        /*0032*/ 	.short	0x0038
        /*0034*/ 	.byte	0x00, 0xf0, 0x21, 0x00


	//----- nvinfo : EIATTR_KPARAM_INFO
	.align		4
.L_13:
        /*0038*/ 	.byte	0x04, 0x17
        /*003a*/ 	.short	(.L_15 - .L_14)
.L_14:
        /*003c*/ 	.word	0x00000000
        /*0040*/ 	.short	0x0007
        /*0042*/ 	.short	0x0030
        /*0044*/ 	.byte	0x00, 0xf0, 0x21, 0x00


	//----- nvinfo : EIATTR_KPARAM_INFO
	.align		4
.L_15:
        /*0048*/ 	.byte	0x04, 0x17
        /*004a*/ 	.short	(.L_17 - .L_16)
.L_16:
        /*004c*/ 	.word	0x00000000
        /*0050*/ 	.short	0x0006
        /*0052*/ 	.short	0x0028
        /*0054*/ 	.byte	0x00, 0xf0, 0x21, 0x00


	//----- nvinfo : EIATTR_KPARAM_INFO
	.align		4
.L_17:
        /*0058*/ 	.byte	0x04, 0x17
        /*005a*/ 	.short	(.L_19 - .L_18)
.L_18:
        /*005c*/ 	.word	0x00000000
        /*0060*/ 	.short	0x0005
        /*0062*/ 	.short	0x0020
        /*0064*/ 	.byte	0x00, 0xf0, 0x11, 0x00


	//----- nvinfo : EIATTR_KPARAM_INFO
	.align		4
.L_19:
        /*0068*/ 	.byte	0x04, 0x17
        /*006a*/ 	.short	(.L_21 - .L_20)
.L_20:
        /*006c*/ 	.word	0x00000000
        /*0070*/ 	.short	0x0004
        /*0072*/ 	.short	0x001c
        /*0074*/ 	.byte	0x00, 0xf0, 0x11, 0x00


	//----- nvinfo : EIATTR_KPARAM_INFO
	.align		4
.L_21:
        /*0078*/ 	.byte	0x04, 0x17
        /*007a*/ 	.short	(.L_23 - .L_22)
.L_22:
        /*007c*/ 	.word	0x00000000
        /*0080*/ 	.short	0x0003
        /*0082*/ 	.short	0x0018
        /*0084*/ 	.byte	0x00, 0xf0, 0x11, 0x00


	//----- nvinfo : EIATTR_KPARAM_INFO
	.align		4
.L_23:
        /*0088*/ 	.byte	0x04, 0x17
        /*008a*/ 	.short	(.L_25 - .L_24)
.L_24:
        /*008c*/ 	.word	0x00000000
        /*0090*/ 	.short	0x0002
        /*0092*/ 	.short	0x0010
        /*0094*/ 	.byte	0x00, 0xf4, 0x21, 0x00


	//----- nvinfo : EIATTR_KPARAM_INFO
	.align		4
.L_25:
        /*0098*/ 	.byte	0x04, 0x17
        /*009a*/ 	.short	(.L_27 - .L_26)
.L_26:
        /*009c*/ 	.word	0x00000000
        /*00a0*/ 	.short	0x0001
        /*00a2*/ 	.short	0x0008
        /*00a4*/ 	.byte	0x00, 0xf4, 0x21, 0x00


	//----- nvinfo : EIATTR_KPARAM_INFO
	.align		4
.L_27:
        /*00a8*/ 	.byte	0x04, 0x17
        /*00aa*/ 	.short	(.L_29 - .L_28)
.L_28:
        /*00ac*/ 	.word	0x00000000
        /*00b0*/ 	.short	0x0000
        /*00b2*/ 	.short	0x0000
        /*00b4*/ 	.byte	0x00, 0xf4, 0x21, 0x00


	//----- nvinfo : EIATTR_SPARSE_MMA_MASK
	.align		4
.L_29:
        /*00b8*/ 	.byte	0x03, 0x50
        /*00ba*/ 	.short	0x0000


	//----- nvinfo : EIATTR_MAXREG_COUNT
	.align		4
        /*00bc*/ 	.byte	0x03, 0x1b
        /*00be*/ 	.short	0x00ff


	//----- nvinfo : EIATTR_NUM_BARRIERS
	.align		4
        /*00c0*/ 	.byte	0x02, 0x4c
        /*00c2*/ 	.byte	0x01
	.zero		1


	//----- nvinfo : EIATTR_ANNOTATIONS
	.align		4
        /*00c4*/ 	.byte	0x04, 0x55
        /*00c6*/ 	.short	(.L_31 - .L_30)


	//   ....[0]....
.L_30:
        /*00c8*/ 	.word	0x00000001
        /*00cc*/ 	.byte	0xa0, 0x10, 0x00, 0x00, 0x01, 0x00, 0x00, 0x00, 0xe0, 0x10, 0x00, 0x00, 0x01, 0x00, 0x00, 0x00
        /* <DEDUP_REMOVED lines=1040> */
        /*41dc*/ 	.byte	0xc0, 0xc0, 0x00, 0x00, 0x01, 0x00, 0x00, 0x00, 0xd0, 0xc0, 0x00, 0x00


	//----- nvinfo : EIATTR_MERCURY_ISA_VERSION
	.align		4
.L_31:
        /*41e8*/ 	.byte	0x03, 0x5f
        /*41ea*/ 	.short	0x0101


	//----- nvinfo : EIATTR_INT_WARP_WIDE_INSTR_OFFSETS
	.align		4
        /*41ec*/ 	.byte	0x04, 0x31
        /*41ee*/ 	.short	(.L_33 - .L_32)


	//   ....[0]....
.L_32:
        /*41f0*/ 	.word	0x00002d10


	//   ....[1]....
        /*41f4*/ 	.word	0x00002d30


	//   ....[2]....
        /*41f8*/ 	.word	0x00002d40


	//   ....[3]....
        /*41fc*/ 	.word	0x00002e20


	//   ....[4]....
        /*4200*/ 	.word	0x00004cb0


	//   ....[5]....
        /*4204*/ 	.word	0x00004cc0


	//   ....[6]....
        /*4208*/ 	.word	0x00004cd0


	//   ....[7]....
        /*420c*/ 	.word	0x00004ce0


	//   ....[8]....
        /*4210*/ 	.word	0x0000c620


	//   ....[9]....
        /*4214*/ 	.word	0x0000c630


	//----- nvinfo : EIATTR_COOP_GROUP_MASK_REGIDS
	.align		4
.L_33:
        /*4218*/ 	.byte	0x04, 0x29
        /*421a*/ 	.short	(.L_35 - .L_34)


	//   ....[0]....
.L_34:
        /*421c*/ 	.word	0xffffffff


	//   ....[1]....
        /*4220*/ 	.word	0xffffffff


	//   ....[2]....
        /*4224*/ 	.word	0xffffffff


	//----- nvinfo : EIATTR_COOP_GROUP_INSTR_OFFSETS
	.align		4
.L_35:
        /*4228*/ 	.byte	0x04, 0x28
        /*422a*/ 	.short	(.L_37 - .L_36)


	//   ....[0]....
.L_36:
        /*422c*/ 	.word	0x00000150


	//   ....[1]....
        /*4230*/ 	.word	0x000006f0


	//   ....[2]....
        /*4234*/ 	.word	0x00000cc0


	//----- nvinfo : EIATTR_MBARRIER_INSTR_OFFSETS
	.align		4
.L_37:
        /*4238*/ 	.byte	0x04, 0x39
        /*423a*/ 	.short	(.L_39 - .L_38)


	//   ....[0]....
.L_38:
        /*423c*/ 	.word	0x00002ea0
        /*4240*/ 	.word	0x000000ff
        /*4244*/ 	.word	0x0000c000
        /*4248*/ 	.short	0x0100
        /*424a*/ 	.byte	0x07
	.zero		1


	//   ....[1]....
        /*424c*/ 	.word	0x00002f20
        /*4250*/ 	.word	0x000000ff
        /*4254*/ 	.word	0x0000c008
        /*4258*/ 	.short	0x0100
        /*425a*/ 	.byte	0x07
	.zero		1


	//   ....[2]....
        /*425c*/ 	.word	0x00002f40
        /*4260*/ 	.word	0x000000ff
        /*4264*/ 	.word	0x0000c010
        /*4268*/ 	.short	0x0100
        /*426a*/ 	.byte	0x07
	.zero		1


	//   ....[3]....
        /*426c*/ 	.word	0x00004dc0
        /*4270*/ 	.word	0x000000ff
        /*4274*/ 	.word	0x0000c000
        /*4278*/ 	.short	0x010a
        /*427a*/ 	.byte	0x1c
	.zero		1


	//   ....[4]....
        /*427c*/ 	.word	0x00008140
        /*4280*/ 	.word	0x000000ff
        /*4284*/ 	.word	0x0000c000
        /*4288*/ 	.short	0x0108
        /*428a*/ 	.byte	0x07
	.zero		1


	//   ....[5]....
        /*428c*/ 	.word	0x000082b0
        /*4290*/ 	.word	0x000000ff
        /*4294*/ 	.word	0x0000c008
        /*4298*/ 	.short	0x0108
        /*429a*/ 	.byte	0x07
	.zero		1


	//   ....[6]....
        /*429c*/ 	.word	0x00008330
        /*42a0*/ 	.word	0x000000ff
        /*42a4*/ 	.word	0x0000c010
        /*42a8*/ 	.short	0x0108
        /*42aa*/ 	.byte	0x07
	.zero		1


	//   ....[7]....
        /*42ac*/ 	.word	0x0000c6c0
        /*42b0*/ 	.word	0x000000ff
        /*42b4*/ 	.word	0x0000c000
        /*42b8*/ 	.short	0x010a
        /*42ba*/ 	.byte	0x1c
	.zero		1


	//----- nvinfo : EIATTR_NUM_MBARRIERS
	.align		4
.L_39:
        /*42bc*/ 	.byte	0x03, 0x38
        /*42be*/ 	.short	0x0003


	//----- nvinfo : EIATTR_EXIT_INSTR_OFFSETS
	.align		4
        /*42c0*/ 	.byte	0x04, 0x1c
        /*42c2*/ 	.short	(.L_41 - .L_40)


	//   ....[0]....
.L_40:
        /*42c4*/ 	.word	0x0000c6b0


	//----- nvinfo : EIATTR_REQNTID
	.align		4
.L_41:
        /*42c8*/ 	.byte	0x04, 0x10
        /*42ca*/ 	.short	(.L_43 - .L_42)
.L_42:
        /*42cc*/ 	.word	0x00000080
        /*42d0*/ 	.word	0x00000001
        /*42d4*/ 	.word	0x00000001


	//----- nvinfo : EIATTR_CRS_STACK_SIZE
	.align		4
.L_43:
        /*42d8*/ 	.byte	0x04, 0x1e
        /*42da*/ 	.short	(.L_45 - .L_44)
.L_44:
        /*42dc*/ 	.word	0x00000000


	//----- nvinfo : EIATTR_CBANK_PARAM_SIZE
	.align		4
.L_45:
        /*42e0*/ 	.byte	0x03, 0x19
        /*42e2*/ 	.short	0x0050


	//----- nvinfo : EIATTR_PARAM_CBANK
	.align		4
        /*42e4*/ 	.byte	0x04, 0x0a
        /*42e6*/ 	.short	(.L_47 - .L_46)
	.align		4
.L_46:
        /*42e8*/ 	.word	index@(.nv.constant0.gluon_wgmma)
        /*42ec*/ 	.short	0x0210
        /*42ee*/ 	.short	0x0050


	//----- nvinfo : EIATTR_SW_WAR
	.align		4
.L_47:
        /*42f0*/ 	.byte	0x04, 0x36
        /*42f2*/ 	.short	(.L_49 - .L_48)
.L_48:
        /*42f4*/ 	.word	0x00000008
.L_49:


//--------------------- .nv.callgraph             --------------------------
	.section	.nv.callgraph,"",@"SHT_CUDA_CALLGRAPH"
	.align	4
	.sectionentsize	8
	.align		4
        /*0000*/ 	.word	0x00000000
	.align		4
        /*0004*/ 	.word	0xffffffff
	.align		4
        /*0008*/ 	.word	0x00000000
	.align		4
        /*000c*/ 	.word	0xfffffffe
	.align		4
        /*0010*/ 	.word	0x00000000
	.align		4
        /*0014*/ 	.word	0xfffffffd
	.align		4
        /*0018*/ 	.word	0x00000000
	.align		4
        /*001c*/ 	.word	0xfffffffc


//--------------------- .text.gluon_wgmma         --------------------------
	.section	.text.gluon_wgmma,"ax",@progbits
	.align	128
        .global         gluon_wgmma
        .type           gluon_wgmma,@function
        .size           gluon_wgmma,(.L_x_53 - gluon_wgmma)
        .other          gluon_wgmma,@"STO_CUDA_ENTRY STV_DEFAULT"
gluon_wgmma:
.text.gluon_wgmma:
[----:B------:R-:W1:Y:S01]  /*0000*/  LDC R1, c[0x0][0x28] ;  /* 0x00000a00ff017b82 */ /* 0x000e620000000800 */
[----:B------:R-:W2:Y:S07]  /*0010*/  S2R R0, SR_TID.X ;  /* 0x0000000000007919 */ /* 0x000eae0000002100 */
[----:B------:R-:W3:Y:S01]  /*0020*/  S2UR UR4, SR_CgaCtaId ;  /* 0x00000000000479c3 */ /* 0x000ee20000008800 */
[----:B------:R-:W-:Y:S01]  /*0030*/  UMOV UR7, 0x400 ;  /* 0x0000040000077882 */ /* 0x000fe20000000000 */
[----:B------:R-:W-:Y:S01]  /*0040*/  ULDC UR6, c[0x0][0xc] ;  /* 0x0000030000067ab9 */ /* 0x000fe20000000800 */
[----:B------:R-:W-:Y:S01]  /*0050*/  ULDC.64 UR24, c[0x0][0x250] ;  /* 0x0000940000187ab9 */ /* 0x000fe20000000a00 */
[----:B------:R-:W-:Y:S01]  /*0060*/  BSSY B0, `(.L_x_0) ;  /* 0x000001f000007945 */ /* 0x000fe20003800000 */
[----:B-1----:R-:W-:-:S03]  /*0070*/  VIADD R1, R1, 0xfffff538 ;  /* 0xfffff53801017836 */ /* 0x002fc60000000000 */
[----:B------:R-:W1:Y:S08]  /*0080*/  LDC R10, c[0x0][0x230] ;  /* 0x00008c00ff0a7b82 */ /* 0x000e700000000800 */
[----:B------:R-:W-:Y:S08]  /*0090*/  S2UR UR32, SR_CTAID.Y ;  /* 0x00000000002079c3 */ /* 0x000ff00000002600 */
[----:B------:R-:W4:Y:S01]  /*00a0*/  S2UR UR5, SR_CTAID.Z ;  /* 0x00000000000579c3 */ /* 0x000f220000002700 */
[----:B---3--:R-:W-:-:S03]  /*00b0*/  ULEA UR7, UR4, UR7, 0x18 ;  /* 0x0000000704077291 */ /* 0x008fc6000f8ec03f */
[----:B------:R-:W-:Y:S01]  /*00c0*/  ULDC UR4, c[0x0][0x10] ;  /* 0x0000040000047ab9 */ /* 0x000fe20000000800 */
[----:B--2---:R-:W-:-:S03]  /*00d0*/  LOP3.LUT R0, R0, 0x7f, RZ, 0xc0, !PT ;  /* 0x0000007f00007812 */ /* 0x004fc600078ec0ff */
[----:B------:R-:W2:Y:S01]  /*00e0*/  S2UR UR27, SR_CTAID.X ;  /* 0x00000000001b79c3 */ /* 0x000ea20000002500 */
[----:B-1----:R-:W-:Y:S01]  /*00f0*/  VIADD R4, R10, 0xffffffff ;  /* 0xffffffff0a047836 */ /* 0x002fe20000000000 */
[C---:B------:R-:W-:Y:S02]  /*0100*/  ISETP.GE.U32.AND P0, PT, R0.reuse, 0x20, PT ;  /* 0x000000200000780c */ /* 0x040fe40003f06070 */
[C---:B------:R-:W-:Y:S02]  /*0110*/  ISETP.NE.U32.AND P2, PT, R0.reuse, RZ, PT ;  /* 0x000000ff0000720c */ /* 0x040fe40003f45070 */
[----:B------:R-:W-:Y:S02]  /*0120*/  LEA R0, R0, UR7, 0x2 ;  /* 0x0000000700007c11 */ /* 0x000fe4000f8e10ff */
[----:B------:R-:W1:Y:S07]  /*0130*/  LDC R5, c[0x0][0x228] ;  /* 0x00008a00ff057b82 */ /* 0x000e6e0000000800 */
[----:B------:R3:W-:Y:S01]  /*0140*/  @!P0 STS [R0], RZ ;  /* 0x000000ff00008388 */ /* 0x0007e20000000800 */
[----:B------:R-:W-:-:S03]  /*0150*/  NOP ;  /* 0x0000000000007918 */ /* 0x000fc60000000000 */
[----:B------:R3:W-:Y:S01]  /*0160*/  @!P2 STS [UR7+0x20], R4 ;  /* 0x00002004ff00a988 */ /* 0x0007e20008000807 */
[----:B----4-:R-:W-:-:S04]  /*0170*/  UIMAD UR4, UR5, UR4, UR32 ;  /* 0x00000004050472a4 */ /* 0x010fc8000f8e0220 */
[----:B--2---:R-:W-:-:S04]  /*0180*/  UIMAD UR4, UR4, UR6, UR27 ;  /* 0x00000006040472a4 */ /* 0x004fc8000f8e021b */
[----:B------:R-:W-:Y:S01]  /*0190*/  UIMAD UR5, UR4, 0x180, URZ ;  /* 0x00000180040578a4 */ /* 0x000fe2000f8e023f */
[----:B-1----:R-:W-:Y:S02]  /*01a0*/  VIADD R5, R5, 0xffffffff ;  /* 0xffffffff05057836 */ /* 0x002fe40000000000 */
[----:B------:R-:W-:Y:S01]  /*01b0*/  UMOV UR4, URZ ;  /* 0x0000003f00047c82 */ /* 0x000fe20008000000 */
[----:B------:R-:W-:-:S04]  /*01c0*/  UIADD3 UR20, UP0, UR5, UR24, URZ ;  /* 0x0000001805147290 */ /* 0x000fc8000ff1e03f */
[----:B------:R-:W-:Y:S01]  /*01d0*/  ULEA.HI.X.SX32 UR21, UR5, UR25, 0x1, UP0 ;  /* 0x0000001905157291 */ /* 0x000fe200080f0e3f */
[----:B---3--:R-:W-:Y:S11]  /*01e0*/  @P2 BRA `(.L_x_1) ;  /* 0x0000000000182947 */ /* 0x008ff60003800000 */
[----:B------:R-:W1:Y:S01]  /*01f0*/  LDS R2, [UR7+0x8] ;  /* 0x00000807ff027984 */ /* 0x000e620008000800 */
[----:B------:R-:W2:Y:S01]  /*0200*/  LDC.64 R6, c[0x0][0x210] ;  /* 0x00008400ff067b82 */ /* 0x000ea20000000a00 */
[----:B------:R-:W-:Y:S02]  /*0210*/  IMAD.MOV.U32 R3, RZ, RZ, 0x70 ;  /* 0x00000070ff037424 */ /* 0x000fe400078e00ff */
[----:B--2---:R2:W-:Y:S03]  /*0220*/  STS.64 [UR7], R6 ;  /* 0x00000006ff007988 */ /* 0x0045e60008000a07 */
[----:B-1----:R-:W-:-:S05]  /*0230*/  LOP3.LUT R2, R2, 0x10, R3, 0xd8, !PT ;  /* 0x0000001002027812 */ /* 0x002fca00078ed803 */
[----:B------:R2:W-:Y:S02]  /*0240*/  STS [UR7+0x8], R2 ;  /* 0x00000802ff007988 */ /* 0x0005e40008000807 */
.L_x_1:
[----:B------:R-:W-:Y:S05]  /*0250*/  BSYNC B0 ;  /* 0x0000000000007941 */ /* 0x000fea0003800000 */
.L_x_0:
[----:B------:R-:W-:Y:S04]  /*0260*/  BSSY B0, `(.L_x_2) ;  /* 0x000000a000007945 */ /* 0x000fe80003800000 */
[----:B------:R-:W-:Y:S05]  /*0270*/  @P2 BRA `(.L_x_3) ;  /* 0x0000000000202947 */ /* 0x000fea0003800000 */
[----:B--2---:R-:W1:Y:S01]  /*0280*/  LDS R2, [UR7+0x34] ;  /* 0x00003407ff027984 */ /* 0x004e620008000800 */
[----:B------:R-:W-:Y:S02]  /*0290*/  IMAD.MOV.U32 R3, RZ, RZ, 0x1f000000 ;  /* 0x1f000000ff037424 */ /* 0x000fe400078e00ff */
[----:B------:R-:W-:Y:S01]  /*02a0*/  @!P2 IMAD.MOV.U32 R6, RZ, RZ, 0xff ;  /* 0x000000ffff06a424 */ /* 0x000fe200078e00ff */
[----:B------:R-:W2:Y:S02]  /*02b0*/  @!P2 LDS R7, [UR7+0x38] ;  /* 0x00003807ff07a984 */ /* 0x000ea40008000800 */
[----:B-1----:R-:W-:Y:S02]  /*02c0*/  LOP3.LUT R2, R2, 0xff000000, R3, 0xb8, !PT ;  /* 0xff00000002027812 */ /* 0x002fe400078eb803 */
[----:B--2---:R-:W-:-:S03]  /*02d0*/  @!P2 LOP3.LUT R3, R7, 0xff, R6, 0xb8, !PT ;  /* 0x000000ff0703a812 */ /* 0x004fc600078eb806 */
[----:B------:R1:W-:Y:S04]  /*02e0*/  STS [UR7+0x34], R2 ;  /* 0x00003402ff007988 */ /* 0x0003e80008000807 */
[----:B------:R1:W-:Y:S02]  /*02f0*/  @!P2 STS [UR7+0x38], R3 ;  /* 0x00003803ff00a988 */ /* 0x0003e40008000807 */
.L_x_3:
[----:B------:R-:W-:Y:S05]  /*0300*/  BSYNC B0 ;  /* 0x0000000000007941 */ /* 0x000fea0003800000 */
.L_x_2:
[----:B------:R-:W-:Y:S04]  /*0310*/  BSSY B0, `(.L_x_4) ;  /* 0x000000a000007945 */ /* 0x000fe80003800000 */
[----:B------:R-:W-:Y:S05]  /*0320*/  @P2 BRA `(.L_x_5) ;  /* 0x0000000000202947 */ /* 0x000fea0003800000 */
[----:B-12---:R-:W1:Y:S01]  /*0330*/  LDS R2, [UR7+0x1c] ;  /* 0x00001c07ff027984 */ /* 0x006e620008000800 */
[----:B------:R-:W2:Y:S03]  /*0340*/  LDC.64 R8, c[0x0][0x238] ;  /* 0x00008e00ff087b82 */ /* 0x000ea60000000a00 */
[----:B------:R3:W-:Y:S01]  /*0350*/  STS [UR7+0x24], R5 ;  /* 0x00002405ff007988 */ /* 0x0007e20008000807 */
[--C-:B--2---:R-:W-:Y:S02]  /*0360*/  SHF.R.U32.HI R7, RZ, 0x4, R9.reuse ;  /* 0x00000004ff077819 */ /* 0x104fe40000011609 */
[----:B------:R-:W-:-:S05]  /*0370*/  SHF.R.U64 R3, R8, 0x4, R9 ;  /* 0x0000000408037819 */ /* 0x000fca0000001209 */
[----:B------:R3:W-:Y:S01]  /*0380*/  STS [UR7+0xc], R3 ;  /* 0x00000c03ff007988 */ /* 0x0007e20008000807 */
[----:B-1----:R-:W-:-:S05]  /*0390*/  LOP3.LUT R2, R2, 0xf, R7, 0xb8, !PT ;  /* 0x0000000f02027812 */ /* 0x002fca00078eb807 */
[----:B------:R3:W-:Y:S02]  /*03a0*/  STS [UR7+0x1c], R2 ;  /* 0x00001c02ff007988 */ /* 0x0007e40008000807 */
.L_x_5:
[----:B------:R-:W-:Y:S05]  /*03b0*/  BSYNC B0 ;  /* 0x0000000000007941 */ /* 0x000fea0003800000 */
.L_x_4:
[----:B------:R-:W-:Y:S04]  /*03c0*/  BSSY B1, `(.L_x_6) ;  /* 0x000001d000017945 */ /* 0x000fe80003800000 */
[----:B------:R-:W-:Y:S04]  /*03d0*/  BSSY B0, `(.L_x_7) ;  /* 0x0000018000007945 */ /* 0x000fe80003800000 */
[----:B------:R-:W-:Y:S05]  /*03e0*/  @P2 BRA `(.L_x_8) ;  /* 0x00000000001c2947 */ /* 0x000fea0003800000 */
[----:B-123--:R-:W1:Y:S02]  /*03f0*/  LDS R2, [UR7+0x34] ;  /* 0x00003407ff027984 */ /* 0x00ee640008000800 */
[----:B-1----:R-:W-:-:S05]  /*0400*/  LOP3.LUT R2, R2, 0x7, RZ, 0xb8, !PT ;  /* 0x0000000702027812 */ /* 0x002fca00078eb8ff */
[----:B------:R1:W-:Y:S01]  /*0410*/  STS [UR7+0x34], R2 ;  /* 0x00003402ff007988 */ /* 0x0003e20008000807 */
[----:B------:R-:W-:Y:S05]  /*0420*/  @P2 BRA `(.L_x_9) ;  /* 0x00000000001c2947 */ /* 0x000fea0003800000 */
[----:B-1----:R-:W1:Y:S02]  /*0430*/  LDS R2, [UR7+0x34] ;  /* 0x00003407ff027984 */ /* 0x002e640008000800 */
[----:B-1----:R-:W-:-:S05]  /*0440*/  LOP3.LUT R2, R2, 0x38, RZ, 0xb8, !PT ;  /* 0x0000003802027812 */ /* 0x002fca00078eb8ff */
[----:B------:R4:W-:Y:S02]  /*0450*/  STS [UR7+0x34], R2 ;  /* 0x00003402ff007988 */ /* 0x0009e40008000807 */
.L_x_8:
[----:B------:R-:W-:Y:S05]  /*0460*/  @P2 BRA `(.L_x_10) ;  /* 0x00000000001c2947 */ /* 0x000fea0003800000 */
[----:B-1234-:R-:W1:Y:S02]  /*0470*/  LDS R2, [UR7+0x8] ;  /* 0x00000807ff027984 */ /* 0x01ee640008000800 */
[----:B-1----:R-:W-:-:S05]  /*0480*/  LOP3.LUT R2, R2, 0x780, RZ, 0xb8, !PT ;  /* 0x0000078002027812 */ /* 0x002fca00078eb8ff */
[----:B------:R2:W-:Y:S02]  /*0490*/  STS [UR7+0x8], R2 ;  /* 0x00000802ff007988 */ /* 0x0005e40008000807 */
.L_x_9:
[----:B------:R-:W-:Y:S05]  /*04a0*/  @P2 BRA `(.L_x_11) ;  /* 0x0000000000282947 */ /* 0x000fea0003800000 */
[----:B-12---:R-:W1:Y:S02]  /*04b0*/  LDS R2, [UR7+0x8] ;  /* 0x00000807ff027984 */ /* 0x006e640008000800 */
[----:B-1----:R-:W-:-:S05]  /*04c0*/  LOP3.LUT R2, R2, 0x1800, RZ, 0xb8, !PT ;  /* 0x0000180002027812 */ /* 0x002fca00078eb8ff */
[----:B------:R1:W-:Y:S02]  /*04d0*/  STS [UR7+0x8], R2 ;  /* 0x00000802ff007988 */ /* 0x0003e40008000807 */
.L_x_10:
[----:B------:R-:W-:Y:S05]  /*04e0*/  @P2 BREAK B0 ;  /* 0x0000000000002942 */ /* 0x000fea0003800000 */
[----:B------:R-:W-:Y:S05]  /*04f0*/  @P2 BRA `(.L_x_12) ;  /* 0x0000000000242947 */ /* 0x000fea0003800000 */
[----:B-1-3--:R-:W1:Y:S01]  /*0500*/  LDS R3, [UR7+0x8] ;  /* 0x00000807ff037984 */ /* 0x00ae620008000800 */
[----:B--2-4-:R-:W-:-:S05]  /*0510*/  IMAD.MOV.U32 R2, RZ, RZ, 0x6000 ;  /* 0x00006000ff027424 */ /* 0x014fca00078e00ff */
[----:B-1----:R-:W-:-:S04]  /*0520*/  LOP3.LUT R2, R3, 0x2000, R2, 0xd8, !PT ;  /* 0x0000200003027812 */ /* 0x002fc800078ed802 */
[----:B------:R-:W-:-:S05]  /*0530*/  LOP3.LUT R2, R2, 0x400000, RZ, 0xb8, !PT ;  /* 0x0040000002027812 */ /* 0x000fca00078eb8ff */
[----:B------:R3:W-:Y:S02]  /*0540*/  STS [UR7+0x8], R2 ;  /* 0x00000802ff007988 */ /* 0x0007e40008000807 */
.L_x_11:
[----:B------:R-:W-:Y:S05]  /*0550*/  BSYNC B0 ;  /* 0x0000000000007941 */ /* 0x000fea0003800000 */
.L_x_7:
[----:B-123--:R-:W1:Y:S02]  /*0560*/  @!P2 LDS R2, [UR7+0x8] ;  /* 0x00000807ff02a984 */ /* 0x00ee640008000800 */
[----:B-1----:R-:W-:-:S05]  /*0570*/  @!P2 LOP3.LUT R2, R2, 0x8000, RZ, 0xb8, !PT ;  /* 0x000080000202a812 */ /* 0x002fca00078eb8ff */
[----:B------:R1:W-:Y:S02]  /*0580*/  @!P2 STS [UR7+0x8], R2 ;  /* 0x00000802ff00a988 */ /* 0x0003e40008000807 */
.L_x_12:
[----:B------:R-:W-:Y:S05]  /*0590*/  BSYNC B1 ;  /* 0x0000000000017941 */ /* 0x000fea0003800000 */
.L_x_6:
[----:B------:R-:W-:Y:S05]  /*05a0*/  WARPSYNC.ALL ;  /* 0x0000000000007948 */ /* 0x000fea0003800000 */
[----:B------:R-:W-:Y:S05]  /*05b0*/  @P0 BRA `(.L_x_13) ;  /* 0x0000000000280947 */ /* 0x000fea0003800000 */
[----:B-1234-:R-:W1:Y:S01]  /*05c0*/  S2R R2, SR_LANEID ;  /* 0x0000000000027919 */ /* 0x01ee620000000000 */
[----:B------:R-:W-:Y:S05]  /*05d0*/  WARPSYNC.ALL ;  /* 0x0000000000007948 */ /* 0x000fea0003800000 */
[----:B-1----:R-:W-:-:S05]  /*05e0*/  IMAD.SHL.U32 R6, R2, 0x4, RZ ;  /* 0x0000000402067824 */ /* 0x002fca00078e00ff */
[----:B------:R-:W1:Y:S01]  /*05f0*/  LDS R7, [R6+UR7] ;  /* 0x0000000706077984 */ /* 0x000e620008000800 */
[----:B------:R-:W-:-:S05]  /*0600*/  IADD3 R2, P1, R6, UR20, RZ ;  /* 0x0000001406027c10 */ /* 0x000fca000ff3e0ff */
[----:B------:R-:W-:-:S05]  /*0610*/  IMAD.X R3, RZ, RZ, UR21, P1 ;  /* 0x00000015ff037e24 */ /* 0x000fca00088e06ff */
[----:B-1----:R1:W5:Y:S01]  /*0620*/  ATOMG.E.EXCH.STRONG.GPU PT, RZ, [R2], R7 ;  /* 0x0000000702ff73a8 */ /* 0x00236200041ee100 */
[----:B------:R-:W-:-:S04]  /*0630*/  DEPBAR {5,4,3,2,1,0} ;  /* 0x0000003f0000791a */ /* 0x000fc80000000000 */
[----:B------:R1:W-:Y:S01]  /*0640*/  UTMACCTL.IV [UR20] ;  /* 0x00000000140079b9 */ /* 0x0003e20008000000 */
[----:B------:R-:W-:Y:S01]  /*0650*/  NOP ;  /* 0x0000000000007918 */ /* 0x000fe20000000000 */
.L_x_13:
[----:B------:R-:W-:Y:S05]  /*0660*/  @P0 BRA `(.L_x_14) ;  /* 0x00000000000c0947 */ /* 0x000fea0003800000 */
[----:B------:R0:W-:Y:S01]  /*0670*/  UTMACMDFLUSH ;  /* 0x00000000000079b7 */ /* 0x0001e20000000000 */
[----:B------:R-:W-:Y:S05]  /*0680*/  @P0 BRA `(.L_x_14) ;  /* 0x0000000000040947 */ /* 0x000fea0003800000 */
[----:B------:R-:W-:-:S04]  /*0690*/  DEPBAR.LE SB0, 0x0 ;  /* 0x000080000000791a */ /* 0x000fc80000000000 */
.L_x_14:
[----:B------:R-:W-:Y:S05]  /*06a0*/  WARPSYNC.ALL ;  /* 0x0000000000007948 */ /* 0x000fea0003800000 */
[----:B-----5:R-:W-:Y:S06]  /*06b0*/  BAR.SYNC.DEFER_BLOCKING 0x0 ;  /* 0x0000000000007b1d */ /* 0x020fec0000010000 */
[----:B------:R-:W-:Y:S02]  /*06c0*/  BSSY B1, `(.L_x_15) ;  /* 0x000000b000017945 */ /* 0x000fe40003800000 */
[----:B------:R-:W-:Y:S06]  /*06d0*/  BAR.SYNC.DEFER_BLOCKING 0x0 ;  /* 0x0000000000007b1d */ /* 0x000fec0000010000 */
[----:B------:R1:W-:Y:S01]  /*06e0*/  @!P0 STS [R0], RZ ;  /* 0x000000ff00008388 */ /* 0x0003e20000000800 */
[----:B------:R-:W-:Y:S01]  /*06f0*/  NOP ;  /* 0x0000000000007918 */ /* 0x000fe20000000000 */
[----:B------:R-:W-:Y:S05]  /*0700*/  @P2 BRA `(.L_x_16) ;  /* 0x0000000000182947 */ /* 0x000fea0003800000 */
[----:B-1234-:R-:W1:Y:S01]  /*0710*/  LDS R2, [UR7+0x8] ;  /* 0x00000807ff027984 */ /* 0x01ee620008000800 */
[----:B------:R-:W2:Y:S01]  /*0720*/  LDC.64 R6, c[0x0][0x218] ;  /* 0x00008600ff067b82 */ /* 0x000ea20000000a00 */
[----:B------:R-:W-:Y:S02]  /*0730*/  IMAD.MOV.U32 R3, RZ, RZ, 0x70 ;  /* 0x00000070ff037424 */ /* 0x000fe400078e00ff */
[----:B--2---:R2:W-:Y:S03]  /*0740*/  STS.64 [UR7], R6 ;  /* 0x00000006ff007988 */ /* 0x0045e60008000a07 */
[----:B-1----:R-:W-:-:S05]  /*0750*/  LOP3.LUT R2, R2, 0x10, R3, 0xd8, !PT ;  /* 0x0000001002027812 */ /* 0x002fca00078ed803 */
[----:B------:R2:W-:Y:S02]  /*0760*/  STS [UR7+0x8], R2 ;  /* 0x00000802ff007988 */ /* 0x0005e40008000807 */
.L_x_16:
[----:B-1----:R-:W-:Y:S05]  /*0770*/  BSYNC B1 ;  /* 0x0000000000017941 */ /* 0x002fea0003800000 */
.L_x_15:
[----:B------:R-:W-:Y:S04]  /*0780*/  BSSY B2, `(.L_x_17) ;  /* 0x000000f000027945 */ /* 0x000fe80003800000 */
[----:B------:R-:W-:Y:S04]  /*0790*/  BSSY B1, `(.L_x_18) ;  /* 0x000000c000017945 */ /* 0x000fe80003800000 */
[----:B------:R-:W-:Y:S05]  /*07a0*/  @P2 BRA `(.L_x_19) ;  /* 0x0000000000282947 */ /* 0x000fea0003800000 */
[----:B--234-:R-:W1:Y:S01]  /*07b0*/  LDS R2, [UR7+0x34] ;  /* 0x00003407ff027984 */ /* 0x01ce620008000800 */
[----:B------:R-:W-:Y:S01]  /*07c0*/  IMAD.MOV.U32 R3, RZ, RZ, 0x1f000000 ;  /* 0x1f000000ff037424 */ /* 0x000fe200078e00ff */
[----:B------:R-:W-:Y:S05]  /*07d0*/  @P2 BREAK B1 ;  /* 0x0000000000012942 */ /* 0x000fea0003800000 */
[----:B-1----:R-:W-:-:S05]  /*07e0*/  LOP3.LUT R2, R2, 0xff000000, R3, 0xb8, !PT ;  /* 0xff00000002027812 */ /* 0x002fca00078eb803 */
[----:B------:R1:W-:Y:S01]  /*07f0*/  STS [UR7+0x34], R2 ;  /* 0x00003402ff007988 */ /* 0x0003e20008000807 */
[----:B------:R-:W-:Y:S05]  /*0800*/  @P2 BRA `(.L_x_20) ;  /* 0x0000000000182947 */ /* 0x000fea0003800000 */
[----:B-1----:R-:W1:Y:S01]  /*0810*/  LDS R2, [UR7+0x38] ;  /* 0x00003807ff027984 */ /* 0x002e620008000800 */
[----:B------:R-:W-:-:S05]  /*0820*/  IMAD.MOV.U32 R3, RZ, RZ, 0xff ;  /* 0x000000ffff037424 */ /* 0x000fca00078e00ff */
[----:B-1----:R-:W-:-:S05]  /*0830*/  LOP3.LUT R2, R2, 0xff, R3, 0xb8, !PT ;  /* 0x000000ff02027812 */ /* 0x002fca00078eb803 */
[----:B------:R1:W-:Y:S02]  /*0840*/  STS [UR7+0x38], R2 ;  /* 0x00003802ff007988 */ /* 0x0003e40008000807 */
.L_x_19:
[----:B------:R-:W-:Y:S05]  /*0850*/  BSYNC B1 ;  /* 0x0000000000017941 */ /* 0x000fea0003800000 */
.L_x_18:
[----:B------:R1:W-:Y:S02]  /*0860*/  @!P2 STS [UR7+0x20], R4 ;  /* 0x00002004ff00a988 */ /* 0x0003e40008000807 */
.L_x_20:
[----:B------:R-:W-:Y:S05]  /*0870*/  BSYNC B2 ;  /* 0x0000000000027941 */ /* 0x000fea0003800000 */
.L_x_17:
[----:B------:R-:W-:Y:S05]  /*0880*/  WARPSYNC.ALL ;  /* 0x0000000000007948 */ /* 0x000fea0003800000 */
[----:B-1----:R-:W1:Y:S01]  /*0890*/  LDC R4, c[0x0][0x22c] ;  /* 0x00008b00ff047b82 */ /* 0x002e620000000800 */
[----:B------:R-:W-:Y:S01]  /*08a0*/  BSSY B2, `(.L_x_21) ;  /* 0x000000b000027945 */ /* 0x000fe20003800000 */
[----:B-1----:R-:W-:-:S03]  /*08b0*/  VIADD R4, R4, 0xffffffff ;  /* 0xffffffff04047836 */ /* 0x002fc60000000000 */
[----:B------:R-:W-:Y:S05]  /*08c0*/  @P2 BRA `(.L_x_22) ;  /* 0x0000000000202947 */ /* 0x000fea0003800000 */
[----:B--234-:R-:W1:Y:S01]  /*08d0*/  LDS R2, [UR7+0x1c] ;  /* 0x00001c07ff027984 */ /* 0x01ce620008000800 */
[----:B------:R-:W2:Y:S03]  /*08e0*/  LDC.64 R8, c[0x0][0x240] ;  /* 0x00009000ff087b82 */ /* 0x000ea60000000a00 */
[----:B------:R3:W-:Y:S01]  /*08f0*/  STS [UR7+0x24], R4 ;  /* 0x00002404ff007988 */ /* 0x0007e20008000807 */
[--C-:B--2---:R-:W-:Y:S02]  /*0900*/  SHF.R.U32.HI R7, RZ, 0x4, R9.reuse ;  /* 0x00000004ff077819 */ /* 0x104fe40000011609 */
[----:B------:R-:W-:-:S05]  /*0910*/  SHF.R.U64 R3, R8, 0x4, R9 ;  /* 0x0000000408037819 */ /* 0x000fca0000001209 */
[----:B------:R3:W-:Y:S01]  /*0920*/  STS [UR7+0xc], R3 ;  /* 0x00000c03ff007988 */ /* 0x0007e20008000807 */
[----:B-1----:R-:W-:-:S05]  /*0930*/  LOP3.LUT R2, R2, 0xf, R7, 0xb8, !PT ;  /* 0x0000000f02027812 */ /* 0x002fca00078eb807 */
[----:B------:R3:W-:Y:S02]  /*0940*/  STS [UR7+0x1c], R2 ;  /* 0x00001c02ff007988 */ /* 0x0007e40008000807 */
.L_x_22:
[----:B------:R-:W-:Y:S05]  /*0950*/  BSYNC B2 ;  /* 0x0000000000027941 */ /* 0x000fea0003800000 */
.L_x_21:
[----:B------:R-:W-:Y:S04]  /*0960*/  BSSY B3, `(.L_x_23) ;  /* 0x000001d000037945 */ /* 0x000fe80003800000 */
[----:B------:R-:W-:Y:S04]  /*0970*/  BSSY B2, `(.L_x_24) ;  /* 0x0000018000027945 */ /* 0x000fe80003800000 */
[----:B------:R-:W-:Y:S05]  /*0980*/  @P2 BRA `(.L_x_25) ;  /* 0x00000000001c2947 */ /* 0x000fea0003800000 */
[----:B--234-:R-:W1:Y:S02]  /*0990*/  LDS R2, [UR7+0x34] ;  /* 0x00003407ff027984 */ /* 0x01ce640008000800 */
[----:B-1----:R-:W-:-:S05]  /*09a0*/  LOP3.LUT R2, R2, 0x7, RZ, 0xb8, !PT ;  /* 0x0000000702027812 */ /* 0x002fca00078eb8ff */
[----:B------:R1:W-:Y:S01]  /*09b0*/  STS [UR7+0x34], R2 ;  /* 0x00003402ff007988 */ /* 0x0003e20008000807 */
[----:B------:R-:W-:Y:S05]  /*09c0*/  @P2 BRA `(.L_x_26) ;  /* 0x00000000001c2947 */ /* 0x000fea0003800000 */
[----:B-1----:R-:W1:Y:S02]  /*09d0*/  LDS R2, [UR7+0x34] ;  /* 0x00003407ff027984 */ /* 0x002e640008000800 */
[----:B-1----:R-:W-:-:S05]  /*09e0*/  LOP3.LUT R2, R2, 0x38, RZ, 0xb8, !PT ;  /* 0x0000003802027812 */ /* 0x002fca00078eb8ff */
[----:B------:R1:W-:Y:S02]  /*09f0*/  STS [UR7+0x34], R2 ;  /* 0x00003402ff007988 */ /* 0x0003e40008000807 */
.L_x_25:
[----:B------:R-:W-:Y:S05]  /*0a00*/  @P2 BRA `(.L_x_27) ;  /* 0x00000000001c2947 */ /* 0x000fea0003800000 */
[----:B-1234-:R-:W1:Y:S02]  /*0a10*/  LDS R2, [UR7+0x8] ;  /* 0x00000807ff027984 */ /* 0x01ee640008000800 */
[----:B-1----:R-:W-:-:S05]  /*0a20*/  LOP3.LUT R2, R2, 0x780, RZ, 0xb8, !PT ;  /* 0x0000078002027812 */ /* 0x002fca00078eb8ff */
[----:B------:R2:W-:Y:S02]  /*0a30*/  STS [UR7+0x8], R2 ;  /* 0x00000802ff007988 */ /* 0x0005e40008000807 */
.L_x_26:
[----:B------:R-:W-:Y:S05]  /*0a40*/  @P2 BRA `(.L_x_28) ;  /* 0x0000000000282947 */ /* 0x000fea0003800000 */
[----:B-12---:R-:W1:Y:S02]  /*0a50*/  LDS R2, [UR7+0x8] ;  /* 0x00000807ff027984 */ /* 0x006e640008000800 */
[----:B-1----:R-:W-:-:S05]  /*0a60*/  LOP3.LUT R2, R2, 0x1800, RZ, 0xb8, !PT ;  /* 0x0000180002027812 */ /* 0x002fca00078eb8ff */
[----:B------:R1:W-:Y:S02]  /*0a70*/  STS [UR7+0x8], R2 ;  /* 0x00000802ff007988 */ /* 0x0003e40008000807 */
.L_x_27:
[----:B------:R-:W-:Y:S05]  /*0a80*/  @P2 BREAK B2 ;  /* 0x0000000000022942 */ /* 0x000fea0003800000 */
[----:B------:R-:W-:Y:S05]  /*0a90*/  @P2 BRA `(.L_x_29) ;  /* 0x0000000000242947 */ /* 0x000fea0003800000 */
[----:B-1234-:R-:W1:Y:S01]  /*0aa0*/  LDS R2, [UR7+0x8] ;  /* 0x00000807ff027984 */ /* 0x01ee620008000800 */
[----:B------:R-:W-:-:S05]  /*0ab0*/  IMAD.MOV.U32 R3, RZ, RZ, 0x6000 ;  /* 0x00006000ff037424 */ /* 0x000fca00078e00ff */
[----:B-1----:R-:W-:-:S04]  /*0ac0*/  LOP3.LUT R2, R2, 0x2000, R3, 0xd8, !PT ;  /* 0x0000200002027812 */ /* 0x002fc800078ed803 */
[----:B------:R-:W-:-:S05]  /*0ad0*/  LOP3.LUT R2, R2, 0x400000, RZ, 0xb8, !PT ;  /* 0x0040000002027812 */ /* 0x000fca00078eb8ff */
[----:B------:R3:W-:Y:S02]  /*0ae0*/  STS [UR7+0x8], R2 ;  /* 0x00000802ff007988 */ /* 0x0007e40008000807 */
.L_x_28:
[----:B------:R-:W-:Y:S05]  /*0af0*/  BSYNC B2 ;  /* 0x0000000000027941 */ /* 0x000fea0003800000 */
.L_x_24:
[----:B-123--:R-:W1:Y:S02]  /*0b00*/  @!P2 LDS R2, [UR7+0x8] ;  /* 0x00000807ff02a984 */ /* 0x00ee640008000800 */
[----:B-1----:R-:W-:-:S05]  /*0b10*/  @!P2 LOP3.LUT R2, R2, 0x8000, RZ, 0xb8, !PT ;  /* 0x000080000202a812 */ /* 0x002fca00078eb8ff */
[----:B------:R1:W-:Y:S02]  /*0b20*/  @!P2 STS [UR7+0x8], R2 ;  /* 0x00000802ff00a988 */ /* 0x0003e40008000807 */
.L_x_29:
[----:B------:R-:W-:Y:S05]  /*0b30*/  BSYNC B3 ;  /* 0x0000000000037941 */ /* 0x000fea0003800000 */
.L_x_23:
[----:B------:R-:W-:Y:S05]  /*0b40*/  WARPSYNC.ALL ;  /* 0x0000000000007948 */ /* 0x000fea0003800000 */
[----:B------:R-:W-:-:S04]  /*0b50*/  UIADD3 UR23, UR5, 0x80, URZ ;  /* 0x0000008005177890 */ /* 0x000fc8000fffe03f */
[----:B------:R-:W-:-:S04]  /*0b60*/  UIADD3 UR22, UP0, UR23, UR24, URZ ;  /* 0x0000001817167290 */ /* 0x000fc8000ff1e03f */
[----:B------:R-:W-:Y:S01]  /*0b70*/  ULEA.HI.X.SX32 UR23, UR23, UR25, 0x1, UP0 ;  /* 0x0000001917177291 */ /* 0x000fe200080f0e3f */
[----:B------:R-:W-:Y:S11]  /*0b80*/  @P0 BRA `(.L_x_30) ;  /* 0x0000000000280947 */ /* 0x000ff60003800000 */
        /* <DEDUP_REMOVED lines=10> */
.L_x_30:
[----:B------:R-:W-:Y:S05]  /*0c30*/  @P0 BRA `(.L_x_31) ;  /* 0x00000000000c0947 */ /* 0x000fea0003800000 */
[----:B------:R0:W-:Y:S01]  /*0c40*/  UTMACMDFLUSH ;  /* 0x00000000000079b7 */ /* 0x0001e20000000000 */
[----:B------:R-:W-:Y:S05]  /*0c50*/  @P0 BRA `(.L_x_31) ;  /* 0x0000000000040947 */ /* 0x000fea0003800000 */
[----:B------:R-:W-:-:S04]  /*0c60*/  DEPBAR.LE SB0, 0x0 ;  /* 0x000080000000791a */ /* 0x000fc80000000000 */
.L_x_31:
[----:B------:R-:W-:Y:S05]  /*0c70*/  WARPSYNC.ALL ;  /* 0x0000000000007948 */ /* 0x000fea0003800000 */
[----:B-----5:R-:W-:Y:S06]  /*0c80*/  BAR.SYNC.DEFER_BLOCKING 0x0 ;  /* 0x0000000000007b1d */ /* 0x020fec0000010000 */
[----:B------:R-:W-:Y:S02]  /*0c90*/  BSSY B3, `(.L_x_32) ;  /* 0x000000b000037945 */ /* 0x000fe40003800000 */
[----:B------:R-:W-:Y:S06]  /*0ca0*/  BAR.SYNC.DEFER_BLOCKING 0x0 ;  /* 0x0000000000007b1d */ /* 0x000fec0000010000 */
[----:B------:R1:W-:Y:S01]  /*0cb0*/  @!P0 STS [R0], RZ ;  /* 0x000000ff00008388 */ /* 0x0003e20000000800 */
[----:B------:R-:W-:Y:S01]  /*0cc0*/  NOP ;  /* 0x0000000000007918 */ /* 0x000fe20000000000 */
[----:B------:R-:W-:Y:S05]  /*0cd0*/  @P2 BRA `(.L_x_33) ;  /* 0x0000000000182947 */ /* 0x000fea0003800000 */
[----:B-1----:R-:W1:Y:S01]  /*0ce0*/  LDS R0, [UR7+0x8] ;  /* 0x00000807ff007984 */ /* 0x002e620008000800 */
[----:B--2---:R-:W2:Y:S01]  /*0cf0*/  LDC.64 R6, c[0x0][0x220] ;  /* 0x00008800ff067b82 */ /* 0x004ea20000000a00 */
[----:B---3--:R-:W-:Y:S02]  /*0d00*/  IMAD.MOV.U32 R3, RZ, RZ, 0x70 ;  /* 0x00000070ff037424 */ /* 0x008fe400078e00ff */
[----:B--2---:R2:W-:Y:S03]  /*0d10*/  STS.64 [UR7], R6 ;  /* 0x00000006ff007988 */ /* 0x0045e60008000a07 */
[----:B-1----:R-:W-:-:S05]  /*0d20*/  LOP3.LUT R0, R0, 0x10, R3, 0xd8, !PT ;  /* 0x0000001000007812 */ /* 0x002fca00078ed803 */
[----:B------:R2:W-:Y:S02]  /*0d30*/  STS [UR7+0x8], R0 ;  /* 0x00000800ff007988 */ /* 0x0005e40008000807 */
.L_x_33:
[----:B-1----:R-:W-:Y:S05]  /*0d40*/  BSYNC B3 ;  /* 0x0000000000037941 */ /* 0x002fea0003800000 */
.L_x_32:
[----:B------:R-:W-:Y:S04]  /*0d50*/  BSSY B3, `(.L_x_34) ;  /* 0x0000033000037945 */ /* 0x000fe80003800000 */
[----:B------:R-:W-:Y:S04]  /*0d60*/  BSSY B4, `(.L_x_35) ;  /* 0x000002e000047945 */ /* 0x000fe80003800000 */
[----:B------:R-:W-:Y:S05]  /*0d70*/  @P2 BRA `(.L_x_36) ;  /* 0x0000000000242947 */ /* 0x000fea0003800000 */
[----:B--2---:R-:W1:Y:S01]  /*0d80*/  LDS R0, [UR7+0x34] ;  /* 0x00003407ff007984 */ /* 0x004e620008000800 */
[----:B---3--:R-:W-:-:S05]  /*0d90*/  IMAD.MOV.U32 R3, RZ, RZ, 0x7f000000 ;  /* 0x7f000000ff037424 */ /* 0x008fca00078e00ff */
[----:B-1----:R-:W-:-:S05]  /*0da0*/  LOP3.LUT R0, R0, 0xff000000, R3, 0xb8, !PT ;  /* 0xff00000000007812 */ /* 0x002fca00078eb803 */
[----:B------:R1:W-:Y:S01]  /*0db0*/  STS [UR7+0x34], R0 ;  /* 0x00003400ff007988 */ /* 0x0003e20008000807 */
[----:B------:R-:W-:Y:S05]  /*0dc0*/  @P2 BRA `(.L_x_37) ;  /* 0x0000000000182947 */ /* 0x000fea0003800000 */
[----:B-1----:R-:W1:Y:S01]  /*0dd0*/  LDS R0, [UR7+0x38] ;  /* 0x00003807ff007984 */ /* 0x002e620008000800 */
[----:B------:R-:W-:-:S05]  /*0de0*/  IMAD.MOV.U32 R3, RZ, RZ, 0xff ;  /* 0x000000ffff037424 */ /* 0x000fca00078e00ff */
[----:B-1----:R-:W-:-:S05]  /*0df0*/  LOP3.LUT R0, R0, 0xff, R3, 0xb8, !PT ;  /* 0x000000ff00007812 */ /* 0x002fca00078eb803 */
[----:B------:R1:W-:Y:S02]  /*0e00*/  STS [UR7+0x38], R0 ;  /* 0x00003800ff007988 */ /* 0x0003e40008000807 */
.L_x_36:
[----:B------:R-:W-:Y:S05]  /*0e10*/  @P2 BRA `(.L_x_38) ;  /* 0x00000000000c2947 */ /* 0x000fea0003800000 */
[----:B------:R1:W-:Y:S02]  /*0e20*/  STS [UR7+0x20], R4 ;  /* 0x00002004ff007988 */ /* 0x0003e40008000807 */
.L_x_37:
[----:B------:R-:W-:Y:S05]  /*0e30*/  @P2 BRA `(.L_x_39) ;  /* 0x0000000000242947 */ /* 0x000fea0003800000 */
[----:B------:R1:W-:Y:S02]  /*0e40*/  STS [UR7+0x24], R5 ;  /* 0x00002405ff007988 */ /* 0x0003e40008000807 */
.L_x_38:
[----:B------:R-:W-:Y:S05]  /*0e50*/  @P2 BRA `(.L_x_40) ;  /* 0x00000000002c2947 */ /* 0x000fea0003800000 */
[----:B-12---:R-:W1:Y:S01]  /*0e60*/  LDS R0, [UR7+0x1c] ;  /* 0x00001c07ff007984 */ /* 0x006e620008000800 */
[----:B---3--:R-:W2:Y:S02]  /*0e70*/  LDC.64 R4, c[0x0][0x248] ;  /* 0x00009200ff047b82 */ /* 0x008ea40000000a00 */
[--C-:B--2---:R-:W-:Y:S02]  /*0e80*/  SHF.R.U32.HI R3, RZ, 0x4, R5.reuse ;  /* 0x00000004ff037819 */ /* 0x104fe40000011605 */
[----:B----4-:R-:W-:-:S05]  /*0e90*/  SHF.R.U64 R2, R4, 0x4, R5 ;  /* 0x0000000404027819 */ /* 0x010fca0000001205 */
[----:B------:R2:W-:Y:S01]  /*0ea0*/  STS [UR7+0xc], R2 ;  /* 0x00000c02ff007988 */ /* 0x0005e20008000807 */
[----:B-1----:R-:W-:-:S05]  /*0eb0*/  LOP3.LUT R0, R0, 0xf, R3, 0xb8, !PT ;  /* 0x0000000f00007812 */ /* 0x002fca00078eb803 */
[----:B------:R2:W-:Y:S02]  /*0ec0*/  STS [UR7+0x1c], R0 ;  /* 0x00001c00ff007988 */ /* 0x0005e40008000807 */
.L_x_39:
[----:B------:R-:W-:Y:S05]  /*0ed0*/  @P2 BRA `(.L_x_41) ;  /* 0x00000000001c2947 */ /* 0x000fea0003800000 */
[----:B-12---:R-:W1:Y:S02]  /*0ee0*/  LDS R0, [UR7+0x34] ;  /* 0x00003407ff007984 */ /* 0x006e640008000800 */
[----:B-1----:R-:W-:-:S05]  /*0ef0*/  LOP3.LUT R0, R0, 0x7, RZ, 0xb8, !PT ;  /* 0x0000000700007812 */ /* 0x002fca00078eb8ff */
[----:B------:R1:W-:Y:S02]  /*0f00*/  STS [UR7+0x34], R0 ;  /* 0x00003400ff007988 */ /* 0x0003e40008000807 */
.L_x_40:
[----:B------:R-:W-:Y:S05]  /*0f10*/  @P2 BRA `(.L_x_42) ;  /* 0x00000000001c2947 */ /* 0x000fea0003800000 */
[----:B-12---:R-:W1:Y:S02]  /*0f20*/  LDS R0, [UR7+0x34] ;  /* 0x00003407ff007984 */ /* 0x006e640008000800 */
[----:B-1----:R-:W-:-:S05]  /*0f30*/  LOP3.LUT R0, R0, 0x38, RZ, 0xb8, !PT ;  /* 0x0000003800007812 */ /* 0x002fca00078eb8ff */
[----:B------:R1:W-:Y:S02]  /*0f40*/  STS [UR7+0x34], R0 ;  /* 0x00003400ff007988 */ /* 0x0003e40008000807 */
.L_x_41:
[----:B------:R-:W-:Y:S05]  /*0f50*/  @P2 BRA `(.L_x_43) ;  /* 0x00000000001c2947 */ /* 0x000fea0003800000 */
[----:B-12---:R-:W1:Y:S02]  /*0f60*/  LDS R0, [UR7+0x8] ;  /* 0x00000807ff007984 */ /* 0x006e640008000800 */
[----:B-1----:R-:W-:-:S05]  /*0f70*/  LOP3.LUT R0, R0, 0x780, RZ, 0xb8, !PT ;  /* 0x0000078000007812 */ /* 0x002fca00078eb8ff */
[----:B------:R1:W-:Y:S02]  /*0f80*/  STS [UR7+0x8], R0 ;  /* 0x00000800ff007988 */ /* 0x0003e40008000807 */
.L_x_42:
[----:B------:R-:W-:Y:S05]  /*0f90*/  @P2 BRA `(.L_x_44) ;  /* 0x0000000000282947 */ /* 0x000fea0003800000 */
[----:B-12---:R-:W1:Y:S02]  /*0fa0*/  LDS R0, [UR7+0x8] ;  /* 0x00000807ff007984 */ /* 0x006e640008000800 */
[----:B-1----:R-:W-:-:S05]  /*0fb0*/  LOP3.LUT R0, R0, 0x1800, RZ, 0xb8, !PT ;  /* 0x0000180000007812 */ /* 0x002fca00078eb8ff */
[----:B------:R1:W-:Y:S02]  /*0fc0*/  STS [UR7+0x8], R0 ;  /* 0x00000800ff007988 */ /* 0x0003e40008000807 */
.L_x_43:
[----:B------:R-:W-:Y:S05]  /*0fd0*/  @P2 BREAK B4 ;  /* 0x0000000000042942 */ /* 0x000fea0003800000 */
[----:B------:R-:W-:Y:S05]  /*0fe0*/  @P2 BRA `(.L_x_45) ;  /* 0x0000000000242947 */ /* 0x000fea0003800000 */
[----:B-12---:R-:W1:Y:S01]  /*0ff0*/  LDS R0, [UR7+0x8] ;  /* 0x00000807ff007984 */ /* 0x006e620008000800 */
[----:B---3--:R-:W-:-:S05]  /*1000*/  IMAD.MOV.U32 R3, RZ, RZ, 0x6000 ;  /* 0x00006000ff037424 */ /* 0x008fca00078e00ff */
[----:B-1----:R-:W-:-:S04]  /*1010*/  LOP3.LUT R0, R0, 0x6000, R3, 0xd8, !PT ;  /* 0x0000600000007812 */ /* 0x002fc800078ed803 */
[----:B------:R-:W-:-:S05]  /*1020*/  LOP3.LUT R0, R0, 0x400000, RZ, 0xb8, !PT ;  /* 0x0040000000007812 */ /* 0x000fca00078eb8ff */
[----:B------:R1:W-:Y:S02]  /*1030*/  STS [UR7+0x8], R0 ;  /* 0x00000800ff007988 */ /* 0x0003e40008000807 */
.L_x_44:
[----:B------:R-:W-:Y:S05]  /*1040*/  BSYNC B4 ;  /* 0x0000000000047941 */ /* 0x000fea0003800000 */
.L_x_35:
[----:B-12---:R-:W1:Y:S02]  /*1050*/  @!P2 LDS R0, [UR7+0x8] ;  /* 0x00000807ff00a984 */ /* 0x006e640008000800 */
[----:B-1----:R-:W-:-:S05]  /*1060*/  @!P2 LOP3.LUT R0, R0, 0x8000, RZ, 0xb8, !PT ;  /* 0x000080000000a812 */ /* 0x002fca00078eb8ff */
[----:B------:R1:W-:Y:S02]  /*1070*/  @!P2 STS [UR7+0x8], R0 ;  /* 0x00000800ff00a988 */ /* 0x0003e40008000807 */
.L_x_45:
[----:B------:R-:W-:Y:S05]  /*1080*/  BSYNC B3 ;  /* 0x0000000000037941 */ /* 0x000fea0003800000 */
.L_x_34:
[----:B------:R-:W-:Y:S05]  /*1090*/  WARPSYNC.ALL ;  /* 0x0000000000007948 */ /* 0x000fea0003800000 */
[----:B------:R1:W-:Y:S01]  /*10a0*/  STL [R1+0x400], RZ ;  /* 0x000400ff01007387 */ /* 0x0003e20000100800 */
[----:B------:R-:W-:Y:S01]  /*10b0*/  UIADD3 UR5, UR5, 0x100, URZ ;  /* 0x0000010005057890 */ /* 0x000fe2000fffe03f */
[----:B------:R-:W-:Y:S02]  /*10c0*/  ISETP.GE.AND P1, PT, R10, 0x1, PT ;  /* 0x000000010a00780c */ /* 0x000fe40003f26270 */
[----:B------:R-:W-:Y:S01]  /*10d0*/  CS2R R24, SRZ ;  /* 0x0000000000187805 */ /* 0x000fe2000001ff00 */
[----:B------:R1:W-:Y:S01]  /*10e0*/  STL [R1+0x404], RZ ;  /* 0x000404ff01007387 */ /* 0x0003e20000100800 */
[----:B------:R-:W-:Y:S01]  /*10f0*/  UIADD3 UR24, UP0, UR5, UR24, URZ ;  /* 0x0000001805187290 */ /* 0x000fe2000ff1e03f */
[----:B------:R-:W-:-:S02]  /*1100*/  CS2R R26, SRZ ;  /* 0x00000000001a7805 */ /* 0x000fc4000001ff00 */
[----:B------:R-:W-:Y:S01]  /*1110*/  CS2R R28, SRZ ;  /* 0x00000000001c7805 */ /* 0x000fe2000001ff00 */
[----:B------:R1:W-:Y:S01]  /*1120*/  STL [R1+0x408], RZ ;  /* 0x000408ff01007387 */ /* 0x0003e20000100800 */
[----:B------:R-:W-:Y:S01]  /*1130*/  ULEA.HI.X.SX32 UR25, UR5, UR25, 0x1, UP0 ;  /* 0x0000001905197291 */ /* 0x000fe200080f0e3f */
[----:B------:R-:W-:Y:S02]  /*1140*/  CS2R R30, SRZ ;  /* 0x00000000001e7805 */ /* 0x000fe4000001ff00 */
[----:B------:R-:W-:Y:S01]  /*1150*/  CS2R R32, SRZ ;  /* 0x0000000000207805 */ /* 0x000fe2000001ff00 */
[----:B------:R1:W-:Y:S01]  /*1160*/  STL [R1+0x40c], RZ ;  /* 0x00040cff01007387 */ /* 0x0003e20000100800 */
[----:B------:R-:W-:Y:S02]  /*1170*/  CS2R R34, SRZ ;  /* 0x0000000000227805 */ /* 0x000fe4000001ff00 */
[----:B------:R-:W-:Y:S02]  /*1180*/  CS2R R36, SRZ ;  /* 0x0000000000247805 */ /* 0x000fe4000001ff00 */
[----:B------:R-:W-:Y:S01]  /*1190*/  CS2R R38, SRZ ;  /* 0x0000000000267805 */ /* 0x000fe2000001ff00 */
[----:B------:R1:W-:Y:S01]  /*11a0*/  STL [R1+0x410], RZ ;  /* 0x000410ff01007387 */ /* 0x0003e20000100800 */
[----:B------:R-:W-:-:S02]  /*11b0*/  CS2R R40, SRZ ;  /* 0x0000000000287805 */ /* 0x000fc4000001ff00 */
        /* <DEDUP_REMOVED lines=47> */
[----:B------:R-:W-:-:S03]  /*14b0*/  CS2R R112, SRZ ;  /* 0x0000000000707805 */ /* 0x000fc6000001ff00 */
[----:B------:R1:W-:Y:S04]  /*14c0*/  STL [R1+0x444], RZ ;  /* 0x000444ff01007387 */ /* 0x0003e80000100800 */
        /* <DEDUP_REMOVED lines=238> */
[----:B------:R1:W-:Y:S04]  /*23b0*/  STL [R1], RZ ;  /* 0x000000ff01007387 */ /* 0x0003e80000100800 */
        /* <DEDUP_REMOVED lines=126> */
[----:B------:R1:W-:Y:S01]  /*2ba0*/  STL [R1+0x1fc], RZ ;  /* 0x0001fcff01007387 */ /* 0x0003e20000100800 */
[----:B------:R-:W-:Y:S05]  /*2bb0*/  @P0 BRA `(.L_x_46) ;  /* 0x0000000000280947 */ /* 0x000fea0003800000 */
[----:B--234-:R-:W2:Y:S01]  /*2bc0*/  S2R R2, SR_LANEID ;  /* 0x0000000000027919 */ /* 0x01cea20000000000 */
[----:B------:R-:W-:Y:S05]  /*2bd0*/  WARPSYNC.ALL ;  /* 0x0000000000007948 */ /* 0x000fea0003800000 */
[----:B--2---:R-:W-:-:S05]  /*2be0*/  IMAD.SHL.U32 R2, R2, 0x4, RZ ;  /* 0x0000000402027824 */ /* 0x004fca00078e00ff */
[----:B-1----:R1:W2:Y:S02]  /*2bf0*/  LDS R0, [R2+UR7] ;  /* 0x0000000702007984 */ /* 0x0022a40008000800 */
[----:B-1----:R-:W-:-:S05]  /*2c00*/  IADD3 R2, P3, R2, UR24, RZ ;  /* 0x0000001802027c10 */ /* 0x002fca000ff7e0ff */
[----:B------:R-:W-:-:S05]  /*2c10*/  IMAD.X R3, RZ, RZ, UR25, P3 ;  /* 0x00000019ff037e24 */ /* 0x000fca00098e06ff */
[----:B--2---:R1:W5:Y:S01]  /*2c20*/  ATOMG.E.EXCH.STRONG.GPU PT, RZ, [R2], R0 ;  /* 0x0000000002ff73a8 */ /* 0x00436200041ee100 */
[----:B------:R-:W-:-:S04]  /*2c30*/  DEPBAR {5,4,3,2,1,0} ;  /* 0x0000003f0000791a */ /* 0x000fc80000000000 */
[----:B------:R1:W-:Y:S01]  /*2c40*/  UTMACCTL.IV [UR24] ;  /* 0x00000000180079b9 */ /* 0x0003e20008000000 */
[----:B------:R-:W-:Y:S01]  /*2c50*/  NOP ;  /* 0x0000000000007918 */ /* 0x000fe20000000000 */
.L_x_46:
[----:B------:R-:W-:Y:S05]  /*2c60*/  @P0 BRA `(.L_x_47) ;  /* 0x00000000000c0947 */ /* 0x000fea0003800000 */
[----:B------:R0:W-:Y:S01]  /*2c70*/  UTMACMDFLUSH ;  /* 0x00000000000079b7 */ /* 0x0001e20000000000 */
[----:B------:R-:W-:Y:S05]  /*2c80*/  @P0 BRA `(.L_x_47) ;  /* 0x0000000000040947 */ /* 0x000fea0003800000 */
[----:B------:R-:W-:-:S04]  /*2c90*/  DEPBAR.LE SB0, 0x0 ;  /* 0x000080000000791a */ /* 0x000fc80000000000 */
.L_x_47:
[----:B------:R-:W-:Y:S05]  /*2ca0*/  WARPSYNC.ALL ;  /* 0x0000000000007948 */ /* 0x000fea0003800000 */
[----:B-----5:R-:W-:Y:S01]  /*2cb0*/  BAR.SYNC.DEFER_BLOCKING 0x0 ;  /* 0x0000000000007b1d */ /* 0x020fe20000010000 */
[----:B------:R-:W-:Y:S01]  /*2cc0*/  USHF.L.U32 UR11, UR32, 0x8, URZ ;  /* 0x00000008200b7899 */ /* 0x000fe2000800063f */
[----:B------:R-:W-:Y:S01]  /*2cd0*/  CS2R R114, SRZ ;  /* 0x0000000000727805 */ /* 0x000fe2000001ff00 */
[----:B------:R-:W-:Y:S01]  /*2ce0*/  USHF.L.U32 UR15, UR27, 0x8, URZ ;  /* 0x000000081b0f7899 */ /* 0x000fe2000800063f */
[----:B------:R-:W-:Y:S02]  /*2cf0*/  CS2R R116, SRZ ;  /* 0x0000000000747805 */ /* 0x000fe4000001ff00 */
[----:B------:R-:W-:Y:S01]  /*2d00*/  CS2R R118, SRZ ;  /* 0x0000000000767805 */ /* 0x000fe2000001ff00 */
[----:B------:R-:W-:Y:S01]  /*2d10*/  VOTEU.ALL UP0, P2 ;  /* 0x00000000003f7886 */ /* 0x000fe20001000000 */
[----:B------:R-:W-:Y:S01]  /*2d20*/  UMOV UR8, 0x1 ;  /* 0x0000000100087882 */ /* 0x000fe20000000000 */
[----:B------:R-:W-:Y:S01]  /*2d30*/  VOTEU.ALL UP1, P2 ;  /* 0x00000000003f7886 */ /* 0x000fe20001020000 */
[----:B------:R-:W-:Y:S01]  /*2d40*/  VOTEU.ALL UP2, P2 ;  /* 0x00000000003f7886 */ /* 0x000fe20001040000 */
[----:B------:R-:W-:Y:S01]  /*2d50*/  CS2R R120, SRZ ;  /* 0x0000000000787805 */ /* 0x000fe2000001ff00 */
[----:B------:R-:W-:-:S04]  /*2d60*/  @!UP0 UIADD3 UR12, -UR8, 0x100000, URZ ;  /* 0x00100000080c8890 */ /* 0x000fc8000fffe13f */
[----:B------:R-:W-:Y:S02]  /*2d70*/  @!UP0 USHF.L.U32 UR13, UR12, 0xb, URZ ;  /* 0x0000000b0c0d8899 */ /* 0x000fe4000800063f */
[----:B------:R-:W-:Y:S01]  /*2d80*/  @!UP0 USHF.L.U32 UR12, UR12, 0x1, URZ ;  /* 0x000000010c0c8899 */ /* 0x000fe2000800063f */
        /* <DEDUP_REMOVED lines=9> */
[----:B------:R-:W-:Y:S01]  /*2e20*/  VOTEU.ALL UP0, P2 ;  /* 0x00000000003f7886 */ /* 0x000fe20001000000 */
[----:B------:R-:W-:Y:S02]  /*2e30*/  CS2R R128, SRZ ;  /* 0x0000000000807805 */ /* 0x000fe4000001ff00 */
[----:B------:R-:W-:Y:S02]  /*2e40*/  CS2R R130, SRZ ;  /* 0x0000000000827805 */ /* 0x000fe4000001ff00 */
[----:B------:R-:W-:Y:S02]  /*2e50*/  CS2R R132, SRZ ;  /* 0x0000000000847805 */ /* 0x000fe4000001ff00 */
[----:B------:R-:W-:-:S02]  /*2e60*/  CS2R R134, SRZ ;  /* 0x0000000000867805 */ /* 0x000fc4000001ff00 */
[----:B------:R-:W-:Y:S02]  /*2e70*/  CS2R R136, SRZ ;  /* 0x0000000000887805 */ /* 0x000fe4000001ff00 */
[----:B------:R-:W-:Y:S01]  /*2e80*/  CS2R R138, SRZ ;  /* 0x00000000008a7805 */ /* 0x000fe2000001ff00 */
[----:B------:R-:W2:Y:S02]  /*2e90*/  FENCE.VIEW.ASYNC.S ;  /* 0x00000000000073c6 */ /* 0x000ea40000000000 */
[----:B--2---:R2:W3:Y:S02]  /*2ea0*/  @!UP0 SYNCS.EXCH.64 URZ, [UR7+0xc000], UR12 ;  /* 0x00c0000c073f85b2 */ /* 0x0044e40008000100 */
[----:B---3--:R-:W-:Y:S01]  /*2eb0*/  BAR.SYNC.DEFER_BLOCKING 0x0 ;  /* 0x0000000000007b1d */ /* 0x008fe20000010000 */
[----:B------:R-:W-:Y:S02]  /*2ec0*/  CS2R R140, SRZ ;  /* 0x00000000008c7805 */ /* 0x000fe4000001ff00 */
[----:B------:R-:W-:-:S02]  /*2ed0*/  CS2R R142, SRZ ;  /* 0x00000000008e7805 */ /* 0x000fc4000001ff00 */
[----:B------:R-:W-:Y:S02]  /*2ee0*/  CS2R R144, SRZ ;  /* 0x0000000000907805 */ /* 0x000fe4000001ff00 */
[----:B------:R-:W-:Y:S02]  /*2ef0*/  CS2R R146, SRZ ;  /* 0x0000000000927805 */ /* 0x000fe4000001ff00 */
[----:B------:R-:W-:Y:S02]  /*2f00*/  CS2R R148, SRZ ;  /* 0x0000000000947805 */ /* 0x000fe4000001ff00 */
[----:B------:R-:W-:Y:S01]  /*2f10*/  CS2R R150, SRZ ;  /* 0x0000000000967805 */ /* 0x000fe2000001ff00 */
[----:B------:R2:W3:Y:S02]  /*2f20*/  @!UP1 SYNCS.EXCH.64 URZ, [UR7+0xc008], UR16 ;  /* 0x00c00810073f95b2 */ /* 0x0004e40008000100 */
[----:B---3--:R-:W-:Y:S06]  /*2f30*/  BAR.SYNC.DEFER_BLOCKING 0x0 ;  /* 0x0000000000007b1d */ /* 0x008fec0000010000 */
[----:B------:R2:W3:Y:S02]  /*2f40*/  @!UP2 SYNCS.EXCH.64 URZ, [UR7+0xc010], UR8 ;  /* 0x00c01008073fa5b2 */ /* 0x0004e40008000100 */
[----:B--2---:R-:W-:Y:S05]  /*2f50*/  @!P1 BRA `(.L_x_48) ;  /* 0x0000004800909947 */ /* 0x004fea0003800000 */
[----:B------:R2:W-:Y:S01]  /*2f60*/  STL [R1+0x400], RZ ;  /* 0x000400ff01007387 */ /* 0x0005e20000100800 */
[----:B------:R-:W-:Y:S02]  /*2f70*/  CS2R R24, SRZ ;  /* 0x0000000000187805 */ /* 0x000fe4000001ff00 */
        /* <DEDUP_REMOVED lines=83> */
[----:B------:R-:W-:Y:S01]  /*34b0*/  CS2R R150, SRZ ;  /* 0x0000000000967805 */ /* 0x000fe2000001ff00 */
[----:B------:R-:W-:Y:S01]  /*34c0*/  UMOV UR5, URZ ;  /* 0x0000003f00057c82 */ /* 0x000fe20008000000 */
[----:B------:R-:W-:Y:S01]  /*34d0*/  UMOV UR14, URZ ;  /* 0x0000003f000e7c82 */ /* 0x000fe20008000000 */
        /* <DEDUP_REMOVED lines=361> */
[----:B------:R2:W-:Y:S02]  /*4b70*/  STL [R1+0x1fc], RZ ;  /* 0x0001fcff01007387 */ /* 0x0005e40000100800 */
.L_x_50:
[----:B-1----:R-:W1:Y:S01]  /*4b80*/  S2R R0, SR_TID.X ;  /* 0x0000000000007919 */ /* 0x002e620000002100 */
[----:B---3--:R-:W-:Y:S01]  /*4b90*/  BAR.SYNC.DEFER_BLOCKING 0x0 ;  /* 0x0000000000007b1d */ /* 0x008fe20000010000 */
[----:B------:R-:W-:Y:S02]  /*4ba0*/  ELECT P0, URZ, PT ;  /* 0x00000000003f782f */ /* 0x000fe40003800000 */
[----:B------:R-:W-:Y:S01]  /*4bb0*/  ELECT P1, URZ, PT ;  /* 0x00000000003f782f */ /* 0x000fe20003820000 */
[----:B------:R-:W-:Y:S02]  /*4bc0*/  ULEA UR28, UR5, UR7, 0x3 ;  /* 0x00000007051c7291 */ /* 0x000fe4000f8e183f */
[----:B------:R-:W-:Y:S01]  /*4bd0*/  ULEA UR12, UR5, UR7, 0xd ;  /* 0x00000007050c7291 */ /* 0x000fe2000f8e683f */
[----:B------:R-:W-:-:S03]  /*4be0*/  UMOV UR10, UR14 ;  /* 0x0000000e000a7c82 */ /* 0x000fc60008000000 */
[----:B------:R-:W-:Y:S02]  /*4bf0*/  UIADD3 UR8, UR12, 0x6000, URZ ;  /* 0x000060000c087890 */ /* 0x000fe4000fffe03f */
[----:B------:R-:W-:Y:S02]  /*4c00*/  USHF.R.U32.HI UR6, URZ, 0x4, UR12 ;  /* 0x000000043f067899 */ /* 0x000fe4000801160c */
[----:B------:R-:W-:Y:S02]  /*4c10*/  USHF.R.U32.HI UR26, URZ, 0x4, UR8 ;  /* 0x000000043f1a7899 */ /* 0x000fe40008011608 */
[----:B------:R-:W-:Y:S02]  /*4c20*/  USGXT.U32 UR6, UR6, 0xe ;  /* 0x0000000e0606789a */ /* 0x000fe40008000000 */
[----:B------:R-:W-:Y:S01]  /*4c30*/  USGXT.U32 UR26, UR26, 0xe ;  /* 0x0000000e1a1a789a */ /* 0x000fe20008000000 */
[----:B-1----:R-:W-:-:S04]  /*4c40*/  LOP3.LUT R0, R0, 0x7f, RZ, 0xc0, !PT ;  /* 0x0000007f00007812 */ /* 0x002fc800078ec0ff */
[C---:B------:R-:W-:Y:S02]  /*4c50*/  ISETP.LT.U32.AND P0, PT, R0.reuse, 0x20, P0 ;  /* 0x000000200000780c */ /* 0x040fe40000701070 */
[----:B------:R-:W-:Y:S01]  /*4c60*/  ISETP.LT.U32.AND P1, PT, R0, 0x20, P1 ;  /* 0x000000200000780c */ /* 0x000fe20000f21070 */
[----:B------:R-:W-:-:S04]  /*4c70*/  @!P2 IMAD.MOV.U32 R0, RZ, RZ, 0x4000 ;  /* 0x00004000ff00a424 */ /* 0x000fc800078e00ff */
[----:B------:R1:W-:Y:S01]  /*4c80*/  @!P2 SYNCS.ARRIVE.TRANS64 RZ, [UR28+0xc000], R0 ;  /* 0x00c00000ffffa9a7 */ /* 0x0003e2000800001c */
[----:B------:R3:W-:Y:S06]  /*4c90*/  MEMBAR.ALL.CTA ;  /* 0x0000000000007992 */ /* 0x0007ec0000008000 */
[----:B---3--:R-:W3:Y:S02]  /*4ca0*/  FENCE.VIEW.ASYNC.S ;  /* 0x00000000000073c6 */ /* 0x008ee40000000000 */
[----:B---3--:R-:W-:Y:S01]  /*4cb0*/  VOTEU.ANY UP0, P0 ;  /* 0x00000000003f7886 */ /* 0x008fe20000000100 */
[----:B------:R-:W-:Y:S01]  /*4cc0*/  VOTEU.ANY UP2, P0 ;  /* 0x00000000003f7886 */ /* 0x000fe20000040100 */
[----:B------:R-:W-:Y:S01]  /*4cd0*/  VOTEU.ANY UP1, P1 ;  /* 0x00000000003f7886 */ /* 0x000fe20000820100 */
[----:B------:R-:W-:Y:S01]  /*4ce0*/  VOTEU.ANY UP3, P1 ;  /* 0x00000000003f7886 */ /* 0x000fe20000860100 */
[----:B-1----:R-:W-:Y:S01]  /*4cf0*/  IMAD.U32 R0, RZ, RZ, UR4 ;  /* 0x00000004ff007e24 */ /* 0x002fe2000f8e00ff */
[----:B------:R-:W-:Y:S01]  /*4d00*/  @UP0 UIADD3 UR13, UR28, 0xc000, URZ ;  /* 0x0000c0001c0d0890 */ /* 0x000fe2000fffe03f */
[----:B------:R-:W-:Y:S01]  /*4d10*/  @UP0 UMOV UR16, UR20 ;  /* 0x0000001400100c82 */ /* 0x000fe20008000000 */
[----:B------:R-:W-:Y:S01]  /*4d20*/  @UP0 UMOV UR17, UR21 ;  /* 0x0000001500110c82 */ /* 0x000fe20008000000 */
[----:B------:R-:W-:Y:S01]  /*4d30*/  @UP1 UIADD3 UR9, UR28, 0xc000, URZ ;  /* 0x0000c0001c091890 */ /* 0x000fe2000fffe03f */
[----:B------:R-:W-:Y:S01]  /*4d40*/  SHF.L.U32 R0, R0, 0x1f, RZ ;  /* 0x0000001f00007819 */ /* 0x000fe200000006ff */
[----:B------:R-:W-:Y:S01]  /*4d50*/  @UP1 UMOV UR18, UR22 ;  /* 0x0000001600121c82 */ /* 0x000fe20008000000 */
[----:B------:R-:W-:Y:S01]  /*4d60*/  @UP1 UMOV UR19, UR23 ;  /* 0x0000001700131c82 */ /* 0x000fe20008000000 */
[----:B------:R-:W-:Y:S06]  /*4d70*/  BAR.SYNC.DEFER_BLOCKING 0x0 ;  /* 0x0000000000007b1d */ /* 0x000fec0000010000 */
[----:B------:R1:W-:Y:S02]  /*4d80*/  @UP2 UTMALDG.2D [UR12], [UR16] ;  /* 0x0000000c100025b4 */ /* 0x0003e40008008000 */
[----:B------:R-:W-:Y:S06]  /*4d90*/  BAR.SYNC.DEFER_BLOCKING 0x0 ;  /* 0x0000000000007b1d */ /* 0x000fec0000010000 */
[----:B------:R1:W-:Y:S02]  /*4da0*/  @UP3 UTMALDG.2D [UR8], [UR18] ;  /* 0x00000008120035b4 */ /* 0x0003e40008008000 */
[----:B------:R-:W-:Y:S06]  /*4db0*/  BAR.SYNC.DEFER_BLOCKING 0x0 ;  /* 0x0000000000007b1d */ /* 0x000fec0000010000 */
[----:B------:R-:W3:Y:S02]  /*4dc0*/  SYNCS.PHASECHK.TRANS64.TRYWAIT P0, [UR28+0xc000], R0 ;  /* 0x00c00000ff0075a7 */ /* 0x000ee4000800015c */
[----:B-1-3--:R-:W-:Y:S05]  /*4dd0*/  @!P0 BRA `(.L_x_49) ;  /* 0x0000007800388947 */ /* 0x00afea0003800000 */
.L_x_51:
[----:B------:R-:W-:Y:S01]  /*4de0*/  STL.64 [R1+0x6c0], R150 ;  /* 0x0006c09601007387 */ /* 0x000fe20000100a00 */
[----:B------:R-:W-:Y:S01]  /*4df0*/  UMOV UR16, UR6 ;  /* 0x0000000600107c82 */ /* 0x000fe20008000000 */
[----:B------:R-:W-:Y:S01]  /*4e00*/  UMOV UR17, 0xc0000010 ;  /* 0xc000001000117882 */ /* 0x000fe20000000000 */
[----:B------:R-:W-:Y:S01]  /*4e10*/  UMOV UR18, UR26 ;  /* 0x0000001a00127c82 */ /* 0x000fe20008000000 */
[----:B------:R-:W-:Y:S01]  /*4e20*/  STL.64 [R1+0x6b8], R148 ;  /* 0x0006b89401007387 */ /* 0x000fe20000100a00 */
[----:B------:R-:W-:Y:S01]  /*4e30*/  UMOV UR19, 0xc0000010 ;  /* 0xc000001000137882 */ /* 0x000fe20000000000 */
[----:B------:R-:W1:Y:S02]  /*4e40*/  LDC R0, c[0x0][0x230] ;  /* 0x00008c00ff007b82 */ /* 0x000e640000000800 */
[----:B------:R-:W-:Y:S04]  /*4e50*/  STL.64 [R1+0x6b0], R146 ;  /* 0x0006b09201007387 */ /* 0x000fe80000100a00 */
        /* <DEDUP_REMOVED lines=10> */
[----:B------:R3:W-:Y:S04]  /*4f00*/  STL.64 [R1+0x658], R124 ;  /* 0x0006587c01007387 */ /* 0x0007e80000100a00 */
[----:B---3--:R-:W3:Y:S04]  /*4f10*/  LDL.LU.64 R124, [R1] ;  /* 0x00000000017c7983 */ /* 0x008ee80000300a00 */
[----:B------:R-:W5:Y:S04]  /*4f20*/  LDL.LU.64 R126, [R1+0x8] ;  /* 0x00000800017e7983 */ /* 0x000f680000300a00 */
[----:B------:R-:W2:Y:S04]  /*4f30*/  LDL.LU.64 R128, [R1+0x10] ;  /* 0x0000100001807983 */ /* 0x000ea80000300a00 */
[----:B------:R-:W4:Y:S04]  /*4f40*/  LDL.LU.64 R130, [R1+0x18] ;  /* 0x0000180001827983 */ /* 0x000f280000300a00 */
[----:B------:R-:W3:Y:S04]  /*4f50*/  LDL.LU.64 R132, [R1+0x20] ;  /* 0x0000200001847983 */ /* 0x000ee80000300a00 */
        /* <DEDUP_REMOVED lines=9> */
[----:B-----5:R-:W-:Y:S04]  /*4ff0*/  STL.64 [R1+0x8c0], R150 ;  /* 0x0008c09601007387 */ /* 0x020fe80000100a00 */
[----:B---3--:R-:W-:Y:S04]  /*5000*/  STL.64 [R1+0x8b8], R148 ;  /* 0x0008b89401007387 */ /* 0x008fe80000100a00 */
[----:B----4-:R-:W-:Y:S04]  /*5010*/  STL.64 [R1+0x8b0], R146 ;  /* 0x0008b09201007387 */ /* 0x010fe80000100a00 */
[----:B--2---:R-:W-:Y:S04]  /*5020*/  STL.64 [R1+0x8a8], R144 ;  /* 0x0008a89001007387 */ /* 0x004fe80000100a00 */
        /* <DEDUP_REMOVED lines=60> */
[----:B--2---:R-:W2:Y:S04]  /*53f0*/  LDL.LU.64 R24, [R1+0x200] ;  /* 0x0002000001187983 */ /* 0x004ea80000300a00 */
[----:B------:R-:W3:Y:S04]  /*5400*/  LDL.LU.64 R26, [R1+0x208] ;  /* 0x00020800011a7983 */ /* 0x000ee80000300a00 */
[----:B------:R-:W4:Y:S04]  /*5410*/  LDL.LU.64 R28, [R1+0x210] ;  /* 0x00021000011c7983 */ /* 0x000f280000300a00 */
[----:B------:R-:W5:Y:S04]  /*5420*/  LDL.LU.64 R30, [R1+0x218] ;  /* 0x00021800011e7983 */ /* 0x000f680000300a00 */
[----:B------:R-:W2:Y:S04]  /*5430*/  LDL.LU.64 R32, [R1+0x220] ;  /* 0x0002200001207983 */ /* 0x000ea80000300a00 */
        /* <DEDUP_REMOVED lines=59> */
[----:B-----5:R-:W-:Y:S04]  /*57f0*/  STL.64 [R1+0xac0], R150 ;  /* 0x000ac09601007387 */ /* 0x020fe80000100a00 */
[----:B----4-:R-:W-:Y:S04]  /*5800*/  STL.64 [R1+0xab8], R148 ;  /* 0x000ab89401007387 */ /* 0x010fe80000100a00 */
[----:B---3--:R-:W-:Y:S04]  /*5810*/  STL.64 [R1+0xab0], R146 ;  /* 0x000ab09201007387 */ /* 0x008fe80000100a00 */
        /* <DEDUP_REMOVED lines=62> */
[----:B------:R-:W2:Y:S04]  /*5c00*/  LDL.LU.64 R26, [R1+0x408] ;  /* 0x00040800011a7983 */ /* 0x000ea80000300a00 */
        /* <DEDUP_REMOVED lines=62> */
[----:B------:R-:W3:Y:S04]  /*5ff0*/  LDL.LU.64 R152, [R1+0x70] ;  /* 0x0000700001987983 */ /* 0x000ee80000300a00 */
        /* <DEDUP_REMOVED lines=48> */
[----:B------:R-:W3:Y:S01]  /*6300*/  LDL.LU.64 R250, [R1+0x1f8] ;  /* 0x0001f80001fa7983 */ /* 0x000ee20000300a00 */
[----:B--2---:R-:W-:-:S06]  /*6310*/  WARPGROUP.ARRIVE ;  /* 0x00000000000079c5 */ /* 0x004fcc0000000000 */
[----:B------:R-:W-:Y:S03]  /*6320*/  QGMMA.64x256x32.F32.E4M3.E4M3 R24, gdesc[UR16], R24, gsb0 ;  /* 0x03e00000101879f3 */ /* 0x000fe60008000818 */
[----:B------:R-:W-:Y:S02]  /*6330*/  WARPGROUP.DEPBAR.LE gsb0, 0x0 ;  /* 0x00008000000079c5 */ /* 0x000fe40000010000 */
        /* <DEDUP_REMOVED lines=127> */
[----:B------:R-:W2:Y:S01]  /*6b30*/  LDL.LU.64 R24, [R1+0x8c8] ;  /* 0x0008c80001187983 */ /* 0x000ea20000300a00 */
[----:B------:R-:W-:-:S03]  /*6b40*/  UIADD3 UR16, UP0, UR6, 0x80, URZ ;  /* 0x0000008006107890 */ /* 0x000fc6000ff1e03f */
[----:B------:R-:W-:Y:S02]  /*6b50*/  UMOV UR6, URZ ;  /* 0x0000003f00067c82 */ /* 0x000fe40008000000 */
[----:B------:R-:W-:Y:S01]  /*6b60*/  UIADD3.X UR17, UR6, -0x3ffffff0, URZ, UP0, !UPT ;  /* 0xc000001006117890 */ /* 0x000fe200087fe43f */
[----:B--2---:R-:W-:-:S08]  /*6b70*/  WARPGROUP.ARRIVE ;  /* 0x00000000000079c5 */ /* 0x004fd00000000000 */
        /* <DEDUP_REMOVED lines=66> */
[----:B--2---:R-:W3:Y:S04]  /*6fa0*/  LDL.LU.64 R150, [R1+0x8c0] ;  /* 0x0008c00001967983 */ /* 0x004ee80000300a00 */
        /* <DEDUP_REMOVED lines=13> */
[----:B------:R-:W-:Y:S01]  /*7080*/  UIADD3.64 UR28, UR16, 0x80, URZ ;  /* 0x00000080101c7897 */ /* 0x000fe2000fffe03f */
[----:B------:R-:W-:Y:S01]  /*7090*/  UMOV UR30, UR18 ;  /* 0x00000012001e7c82 */ /* 0x000fe20008000000 */
[----:B------:R-:W-:Y:S01]  /*70a0*/  UMOV UR31, UR19 ;  /* 0x00000013001f7c82 */ /* 0x000fe20008000000 */
        /* <DEDUP_REMOVED lines=50> */
[----:B---3--:R-:W-:-:S06]  /*73d0*/  WARPGROUP.ARRIVE ;  /* 0x00000000000079c5 */ /* 0x008fcc0000000000 */
[----:B------:R-:W-:Y:S03]  /*73e0*/  QGMMA.64x256x32.F32.E4M3.E4M3 R124, gdesc[UR28], R124, gsb0 ;  /* 0x03e000001c7c79f3 */ /* 0x000fe6000800087c */
[----:B------:R-:W-:Y:S02]  /*73f0*/  WARPGROUP.DEPBAR.LE gsb0, 0x0 ;  /* 0x00008000000079c5 */ /* 0x000fe40000010000 */
[----:B------:R-:W-:Y:S04]  /*7400*/  STL.64 [R1], R124 ;  /* 0x0000007c01007387 */ /* 0x000fe80000100a00 */
        /* <DEDUP_REMOVED lines=63> */
[----:B---3--:R-:W2:Y:S04]  /*7800*/  LDL.LU.64 R150, [R1+0x6c0] ;  /* 0x0006c00001967983 */ /* 0x008ea80000300a00 */
        /* <DEDUP_REMOVED lines=13> */
[----:B------:R-:W-:-:S02]  /*78e0*/  UIADD3.64 UR16, UR16, 0x100, URZ ;  /* 0x0000010010107897 */ /* 0x000fc4000fffe03f */
[----:B------:R-:W-:Y:S02]  /*78f0*/  UIADD3 UR14, UR14, 0x20, URZ ;  /* 0x000000200e0e7890 */ /* 0x000fe4000fffe03f */
[----:B------:R-:W-:-:S04]  /*7900*/  UIADD3 UR5, UR5, 0x1, URZ ;  /* 0x0000000105057890 */ /* 0x000fc8000fffe03f */
[----:B-1----:R-:W-:Y:S01]  /*7910*/  ISETP.LE.AND P0, PT, R0, UR14, PT ;  /* 0x0000000e00007c0c */ /* 0x002fe2000bf03270 */
[----:B------:R-:W-:-:S04]  /*7920*/  UISETP.NE.U32.AND UP0, UPT, UR5, 0x3, UPT ;  /* 0x000000030500788c */ /* 0x000fc8000bf05070 */
[----:B------:R-:W-:Y:S02]  /*7930*/  USEL UR6, URZ, 0x1, UP0 ;  /* 0x000000013f067887 */ /* 0x000fe40008000000 */
[----:B------:R-:W-:Y:S02]  /*7940*/  USEL UR5, UR5, URZ, UP0 ;  /* 0x0000003f05057287 */ /* 0x000fe40008000000 */
[----:B------:R-:W-:Y:S01]  /*7950*/  ULOP3.LUT UR4, UR4, UR6, URZ, 0x3c, !UPT ;  /* 0x0000000604047292 */ /* 0x000fe2000f8e3c3f */
[----:B--2---:R-:W-:-:S06]  /*7960*/  WARPGROUP.ARRIVE ;  /* 0x00000000000079c5 */ /* 0x004fcc0000000000 */
[----:B------:R-:W-:Y:S03]  /*7970*/  QGMMA.64x256x32.F32.E4M3.E4M3 R24, gdesc[UR16], R24, gsb0 ;  /* 0x03e00000101879f3 */ /* 0x000fe60008000818 */
[----:B------:R-:W-:Y:S02]  /*7980*/  WARPGROUP.DEPBAR.LE gsb0, 0x0 ;  /* 0x00008000000079c5 */ /* 0x000fe40000010000 */
[----:B----4-:R-:W-:Y:S05]  /*7990*/  @!P0 BRA `(.L_x_50) ;  /* 0xffffffd000788947 */ /* 0x010fea000383ffff */
.L_x_48:
[----:B------:R-:W2:Y:S04]  /*79a0*/  LDL.LU R158, [R1+0x430] ;  /* 0x00043000019e7983 */ /* 0x000ea80000300800 */
[----:B------:R-:W5:Y:S04]  /*79b0*/  LDL.LU R157, [R1+0x434] ;  /* 0x00043400019d7983 */ /* 0x000f680000300800 */
        /* <DEDUP_REMOVED lines=24> */
[----:B-1----:R-:W5:Y:S04]  /*7b40*/  LDL.LU R4, [R1+0x498] ;  /* 0x0004980001047983 */ /* 0x002f680000300800 */
[----:B------:R-:W5:Y:S04]  /*7b50*/  LDL.LU R3, [R1+0x49c] ;  /* 0x00049c0001037983 */ /* 0x000f680000300800 */
[----:B----4-:R-:W4:Y:S04]  /*7b60*/  LDL.LU R2, [R1+0x4a0] ;  /* 0x0004a00001027983 */ /* 0x010f280000300800 */
[----:B------:R-:W4:Y:S04]  /*7b70*/  LDL.LU R0, [R1+0x4a4] ;  /* 0x0004a40001007983 */ /* 0x000f280000300800 */
[----:B------:R-:W4:Y:S04]  /*7b80*/  LDL.LU R160, [R1+0x400] ;  /* 0x0004000001a07983 */ /* 0x000f280000300800 */
[----:B------:R-:W4:Y:S04]  /*7b90*/  LDL.LU R159, [R1+0x404] ;  /* 0x00040400019f7983 */ /* 0x000f280000300800 */
[----:B------:R4:W-:Y:S04]  /*7ba0*/  STL [R1+0x754], R88 ;  /* 0x0007545801007387 */ /* 0x0009e80000100800 */
[----:B------:R-:W-:Y:S04]  /*7bb0*/  STL [R1+0x750], R89 ;  /* 0x0007505901007387 */ /* 0x000fe80000100800 */
[----:B------:R1:W-:Y:S04]  /*7bc0*/  STL [R1+0x74c], R90 ;  /* 0x00074c5a01007387 */ /* 0x0003e80000100800 */
[----:B------:R-:W-:Y:S04]  /*7bd0*/  STL [R1+0x748], R91 ;  /* 0x0007485b01007387 */ /* 0x000fe80000100800 */
        /* <DEDUP_REMOVED lines=59> */
[----:B------:R-:W-:Y:S01]  /*7f90*/  STL [R1+0x658], R151 ;  /* 0x0006589701007387 */ /* 0x000fe20000100800 */
[----:B------:R-:W-:-:S02]  /*7fa0*/  F2FP.SATFINITE.E4M3.F32.PACK_AB_MERGE_C R32, R33, R32, RZ ;  /* 0x000000202120723e */ /* 0x000fc400048070ff */
[----:B------:R-:W-:Y:S01]  /*7fb0*/  F2FP.SATFINITE.E4M3.F32.PACK_AB_MERGE_C R34, R35, R34, RZ ;  /* 0x000000222322723e */ /* 0x000fe200048070ff */
[----:B---3--:R-:W-:Y:S01]  /*7fc0*/  BAR.SYNC.DEFER_BLOCKING 0x0 ;  /* 0x0000000000007b1d */ /* 0x008fe20000010000 */
[----:B--2---:R-:W-:Y:S02]  /*7fd0*/  IMAD.MOV.U32 R190, RZ, RZ, R158 ;  /* 0x000000ffffbe7224 */ /* 0x004fe400078e009e */
[----:B-----5:R-:W-:Y:S02]  /*7fe0*/  IMAD.MOV.U32 R189, RZ, RZ, R157 ;  /* 0x000000ffffbd7224 */ /* 0x020fe400078e009d */
[----:B------:R-:W-:Y:S02]  /*7ff0*/  IMAD.MOV.U32 R188, RZ, RZ, R156 ;  /* 0x000000ffffbc7224 */ /* 0x000fe400078e009c */
[----:B------:R-:W-:Y:S01]  /*8000*/  IMAD.MOV.U32 R187, RZ, RZ, R155 ;  /* 0x000000ffffbb7224 */ /* 0x000fe200078e009b */
[----:B----4-:R-:W-:Y:S01]  /*8010*/  F2FP.SATFINITE.E4M3.F32.PACK_AB_MERGE_C R88, R159, R160, RZ ;  /* 0x000000a09f58723e */ /* 0x010fe200048070ff */
[----:B------:R-:W-:Y:S01]  /*8020*/  IMAD.MOV.U32 R186, RZ, RZ, R154 ;  /* 0x000000ffffba7224 */ /* 0x000fe200078e009a */
[----:B------:R-:W-:Y:S01]  /*8030*/  F2FP.SATFINITE.E4M3.F32.PACK_AB_MERGE_C R36, R37, R36, RZ ;  /* 0x000000242524723e */ /* 0x000fe200048070ff */
[----:B------:R-:W-:Y:S01]  /*8040*/  IMAD.MOV.U32 R185, RZ, RZ, R153 ;  /* 0x000000ffffb97224 */ /* 0x000fe200078e0099 */
[----:B------:R-:W-:Y:S01]  /*8050*/  F2FP.SATFINITE.E4M3.F32.PACK_AB_MERGE_C R38, R39, R38, RZ ;  /* 0x000000262726723e */ /* 0x000fe200048070ff */
[----:B------:R2:W-:Y:S01]  /*8060*/  STL [R1+0x654], R88 ;  /* 0x0006545801007387 */ /* 0x0005e20000100800 */
[----:B------:R-:W-:Y:S01]  /*8070*/  IMAD.MOV.U32 R184, RZ, RZ, R152 ;  /* 0x000000ffffb87224 */ /* 0x000fe200078e0098 */
[----:B------:R-:W-:Y:S01]  /*8080*/  F2FP.SATFINITE.E4M3.F32.PACK_AB_MERGE_C R40, R41, R40, RZ ;  /* 0x000000282928723e */ /* 0x000fe200048070ff */
[----:B------:R-:W-:Y:S01]  /*8090*/  IMAD.MOV.U32 R183, RZ, RZ, R23 ;  /* 0x000000ffffb77224 */ /* 0x000fe200078e0017 */
[----:B------:R-:W2:Y:S01]  /*80a0*/  LDL.LU R160, [R1+0x408] ;  /* 0x0004080001a07983 */ /* 0x000ea20000300800 */
[----:B------:R-:W-:Y:S01]  /*80b0*/  IMAD.MOV.U32 R182, RZ, RZ, R22 ;  /* 0x000000ffffb67224 */ /* 0x000fe200078e0016 */
[----:B------:R-:W-:Y:S01]  /*80c0*/  F2FP.SATFINITE.E4M3.F32.PACK_AB_MERGE_C R42, R43, R42, RZ ;  /* 0x0000002a2b2a723e */ /* 0x000fe200048070ff */
[----:B------:R-:W-:Y:S01]  /*80d0*/  IMAD.MOV.U32 R181, RZ, RZ, R21 ;  /* 0x000000ffffb57224 */ /* 0x000fe200078e0015 */
[----:B------:R-:W2:Y:S01]  /*80e0*/  LDL.LU R159, [R1+0x40c] ;  /* 0x00040c00019f7983 */ /* 0x000ea20000300800 */
[----:B------:R-:W-:Y:S01]  /*80f0*/  IMAD.MOV.U32 R180, RZ, RZ, R20 ;  /* 0x000000ffffb47224 */ /* 0x000fe200078e0014 */
[----:B------:R-:W-:Y:S01]  /*8100*/  F2FP.SATFINITE.E4M3.F32.PACK_AB_MERGE_C R44, R45, R44, RZ ;  /* 0x0000002c2d2c723e */ /* 0x000fe200048070ff */
[----:B------:R-:W-:Y:S01]  /*8110*/  IMAD.MOV.U32 R179, RZ, RZ, R19 ;  /* 0x000000ffffb37224 */ /* 0x000fe200078e0013 */
[----:B------:R-:W-:Y:S01]  /*8120*/  F2FP.SATFINITE.E4M3.F32.PACK_AB_MERGE_C R46, R47, R46, RZ ;  /* 0x0000002e2f2e723e */ /* 0x000fe200048070ff */
[----:B------:R-:W-:Y:S01]  /*8130*/  IMAD.MOV.U32 R178, RZ, RZ, R18 ;  /* 0x000000ffffb27224 */ /* 0x000fe200078e0012 */
[----:B------:R-:W3:Y:S01]  /*8140*/  @!P2 SYNCS.CCTL.IV [UR7+0xc000] ;  /* 0x00c00000ff00a9b1 */ /* 0x000ee20008000007 */
[----:B------:R-:W-:-:S02]  /*8150*/  IMAD.MOV.U32 R177, RZ, RZ, R17 ;  /* 0x000000ffffb17224 */ /* 0x000fc400078e0011 */
[----:B------:R-:W-:Y:S02]  /*8160*/  IMAD.MOV.U32 R176, RZ, RZ, R16 ;  /* 0x000000ffffb07224 */ /* 0x000fe400078e0010 */
[----:B------:R-:W-:Y:S02]  /*8170*/  IMAD.MOV.U32 R175, RZ, RZ, R15 ;  /* 0x000000ffffaf7224 */ /* 0x000fe400078e000f */
[----:B------:R-:W-:Y:S02]  /*8180*/  IMAD.MOV.U32 R174, RZ, RZ, R14 ;  /* 0x000000ffffae7224 */ /* 0x000fe400078e000e */
[----:B------:R-:W-:Y:S02]  /*8190*/  IMAD.MOV.U32 R173, RZ, RZ, R13 ;  /* 0x000000ffffad7224 */ /* 0x000fe400078e000d */
[----:B------:R-:W-:Y:S02]  /*81a0*/  IMAD.MOV.U32 R172, RZ, RZ, R12 ;  /* 0x000000ffffac7224 */ /* 0x000fe400078e000c */
        /* <DEDUP_REMOVED lines=10> */
[----:B------:R-:W-:Y:S01]  /*8250*/  IMAD.MOV.U32 R161, RZ, RZ, R0 ;  /* 0x000000ffffa17224 */ /* 0x000fe200078e0000 */
[----:B-1----:R-:W-:Y:S01]  /*8260*/  F2FP.SATFINITE.E4M3.F32.PACK_AB_MERGE_C R90, R187, R188, RZ ;  /* 0x000000bcbb5a723e */ /* 0x002fe200048070ff */
[----:B---3--:R-:W-:Y:S01]  /*8270*/  BAR.SYNC.DEFER_BLOCKING 0x0 ;  /* 0x0000000000007b1d */ /* 0x008fe20000010000 */
[----:B------:R-:W-:Y:S02]  /*8280*/  F2FP.SATFINITE.E4M3.F32.PACK_AB_MERGE_C R89, R185, R186, RZ ;  /* 0x000000bab959723e */ /* 0x000fe400048070ff */
[----:B------:R-:W-:-:S02]  /*8290*/  F2FP.SATFINITE.E4M3.F32.PACK_AB_MERGE_C R56, R57, R56, RZ ;  /* 0x000000383938723e */ /* 0x000fc400048070ff */
[----:B--2---:R-:W-:Y:S01]  /*82a0*/  F2FP.SATFINITE.E4M3.F32.PACK_AB_MERGE_C R88, R159, R160, RZ ;  /* 0x000000a09f58723e */ /* 0x004fe200048070ff */
[----:B------:R-:W1:Y:S01]  /*82b0*/  @!P2 SYNCS.CCTL.IV [UR7+0xc008] ;  /* 0x00c00800ff00a9b1 */ /* 0x000e620008000007 */
[----:B------:R-:W2:Y:S03]  /*82c0*/  S2R R57, SR_TID.X ;  /* 0x0000000000397919 */ /* 0x000ea60000002100 */
[----:B------:R3:W-:Y:S04]  /*82d0*/  STL [R1+0x650], R88 ;  /* 0x0006505801007387 */ /* 0x0007e80000100800 */
[----:B------:R-:W3:Y:S04]  /*82e0*/  LDL.LU R160, [R1+0x410] ;  /* 0x0004100001a07983 */ /* 0x000ee80000300800 */
[----:B------:R-:W3:Y:S01]  /*82f0*/  LDL.LU R159, [R1+0x414] ;  /* 0x00041400019f7983 */ /* 0x000ee20000300800 */
[----:B-1----:R-:W-:Y:S01]  /*8300*/  BAR.SYNC.DEFER_BLOCKING 0x0 ;  /* 0x0000000000007b1d */ /* 0x002fe20000010000 */
[----:B------:R-:W-:-:S02]  /*8310*/  F2FP.SATFINITE.E4M3.F32.PACK_AB_MERGE_C R24, R25, R24, RZ ;  /* 0x000000181918723e */ /* 0x000fc400048070ff */
[----:B---3--:R-:W-:-:S03]  /*8320*/  F2FP.SATFINITE.E4M3.F32.PACK_AB_MERGE_C R88, R159, R160, RZ ;  /* 0x000000a09f58723e */ /* 0x008fc600048070ff */
[----:B------:R-:W1:Y:S02]  /*8330*/  @!P2 SYNCS.CCTL.IV [UR7+0xc010] ;  /* 0x00c01000ff00a9b1 */ /* 0x000e640008000007 */
[----:B------:R3:W-:Y:S04]  /*8340*/  STL [R1+0x64c], R88 ;  /* 0x00064c5801007387 */ /* 0x0007e80000100800 */
[----:B------:R-:W3:Y:S04]  /*8350*/  LDL.LU R160, [R1+0x418] ;  /* 0x0004180001a07983 */ /* 0x000ee80000300800 */
[----:B------:R-:W3:Y:S01]  /*8360*/  LDL.LU R159, [R1+0x41c] ;  /* 0x00041c00019f7983 */ /* 0x000ee20000300800 */
[----:B------:R-:W-:Y:S01]  /*8370*/  F2FP.SATFINITE.E4M3.F32.PACK_AB_MERGE_C R28, R29, R28, RZ ;  /* 0x0000001c1d1c723e */ /* 0x000fe200048070ff */
[----:B--2---:R-:W-:Y:S01]  /*8380*/  IMAD.SHL.U32 R25, R57, 0x40, RZ ;  /* 0x0000004039197824 */ /* 0x004fe200078e00ff */
[----:B------:R-:W-:-:S02]  /*8390*/  F2FP.SATFINITE.E4M3.F32.PACK_AB_MERGE_C R26, R27, R26, RZ ;  /* 0x0000001a1b1a723e */ /* 0x000fc400048070ff */
[----:B------:R-:W-:Y:S02]  /*83a0*/  F2FP.SATFINITE.E4M3.F32.PACK_AB_MERGE_C R52, R53, R52, RZ ;  /* 0x000000343534723e */ /* 0x000fe400048070ff */
[----:B------:R-:W-:Y:S02]  /*83b0*/  F2FP.SATFINITE.E4M3.F32.PACK_AB_MERGE_C R54, R55, R54, RZ ;  /* 0x000000363736723e */ /* 0x000fe400048070ff */
[----:B------:R-:W-:Y:S02]  /*83c0*/  F2FP.SATFINITE.E4M3.F32.PACK_AB_MERGE_C R50, R51, R50, RZ ;  /* 0x000000323332723e */ /* 0x000fe400048070ff */
[----:B------:R-:W-:Y:S01]  /*83d0*/  F2FP.SATFINITE.E4M3.F32.PACK_AB_MERGE_C R48, R49, R48, RZ ;  /* 0x000000303130723e */ /* 0x000fe200048070ff */
[----:B-1----:R-:W-:Y:S01]  /*83e0*/  BAR.SYNC.DEFER_BLOCKING 0x0 ;  /* 0x0000000000007b1d */ /* 0x002fe20000010000 */
[----:B---3--:R-:W-:-:S05]  /*83f0*/  F2FP.SATFINITE.E4M3.F32.PACK_AB_MERGE_C R88, R159, R160, RZ ;  /* 0x000000a09f58723e */ /* 0x008fca00048070ff */
[----:B------:R1:W-:Y:S04]  /*8400*/  STL [R1+0x648], R88 ;  /* 0x0006485801007387 */ /* 0x0003e80000100800 */
[----:B------:R-:W1:Y:S04]  /*8410*/  LDL.LU R160, [R1+0x420] ;  /* 0x0004200001a07983 */ /* 0x000e680000300800 */
[----:B------:R-:W1:Y:S02]  /*8420*/  LDL.LU R159, [R1+0x424] ;  /* 0x00042400019f7983 */ /* 0x000e640000300800 */
[----:B-1----:R-:W-:-:S05]  /*8430*/  F2FP.SATFINITE.E4M3.F32.PACK_AB_MERGE_C R88, R159, R160, RZ ;  /* 0x000000a09f58723e */ /* 0x002fca00048070ff */
[----:B------:R1:W-:Y:S04]  /*8440*/  STL [R1+0x644], R88 ;  /* 0x0006445801007387 */ /* 0x0003e80000100800 */
[----:B------:R-:W1:Y:S04]  /*8450*/  LDL.LU R160, [R1+0x428] ;  /* 0x0004280001a07983 */ /* 0x000e680000300800 */
[----:B------:R-:W1:Y:S02]  /*8460*/  LDL.LU R159, [R1+0x42c] ;  /* 0x00042c00019f7983 */ /* 0x000e640000300800 */
[----:B-1----:R-:W-:-:S05]  /*8470*/  F2FP.SATFINITE.E4M3.F32.PACK_AB_MERGE_C R88, R159, R160, RZ ;  /* 0x000000a09f58723e */ /* 0x002fca00048070ff */
[----:B------:R1:W-:Y:S04]  /*8480*/  STL [R1+0x640], R88 ;  /* 0x0006405801007387 */ /* 0x0003e80000100800 */
[----:B------:R-:W2:Y:S04]  /*8490*/  LDL.LU R160, [R1+0x4a8] ;  /* 0x0004a80001a07983 */ /* 0x000ea80000300800 */
[----:B------:R-:W2:Y:S04]  /*84a0*/  LDL.LU R159, [R1+0x4ac] ;  /* 0x0004ac00019f7983 */ /* 0x000ea80000300800 */
[----:B------:R-:W3:Y:S04]  /*84b0*/  LDL.LU R158, [R1+0x4b0] ;  /* 0x0004b000019e7983 */ /* 0x000ee80000300800 */
[----:B------:R-:W3:Y:S04]  /*84c0*/  LDL.LU R157, [R1+0x4b4] ;  /* 0x0004b400019d7983 */ /* 0x000ee80000300800 */
[----:B------:R-:W4:Y:S04]  /*84d0*/  LDL.LU R156, [R1+0x4b8] ;  /* 0x0004b800019c7983 */ /* 0x000f280000300800 */
[----:B------:R-:W4:Y:S04]  /*84e0*/  LDL.LU R155, [R1+0x4bc] ;  /* 0x0004bc00019b7983 */ /* 0x000f280000300800 */
        /* <DEDUP_REMOVED lines=25> */
[----:B------:R-:W5:Y:S01]  /*8680*/  LDL.LU R0, [R1+0x524] ;  /* 0x0005240001007983 */ /* 0x000f620000300800 */
[----:B-1----:R-:W-:-:S05]  /*8690*/  F2FP.SATFINITE.E4M3.F32.PACK_AB_MERGE_C R88, R189, R190, RZ ;  /* 0x000000bebd58723e */ /* 0x002fca00048070ff */
[----:B------:R1:W-:Y:S04]  /*86a0*/  STL [R1+0x63c], R88 ;  /* 0x00063c5801007387 */ /* 0x0003e80000100800 */
[----:B------:R1:W-:Y:S04]  /*86b0*/  STL [R1+0x638], R90 ;  /* 0x0006385a01007387 */ /* 0x0003e80000100800 */
[----:B------:R1:W-:Y:S02]  /*86c0*/  STL [R1+0x634], R89 ;  /* 0x0006345901007387 */ /* 0x0003e40000100800 */
[----:B-1----:R-:W-:-:S02]  /*86d0*/  F2FP.SATFINITE.E4M3.F32.PACK_AB_MERGE_C R88, R183, R184, RZ ;  /* 0x000000b8b758723e */ /* 0x002fc400048070ff */
[----:B------:R-:W-:-:S03]  /*86e0*/  F2FP.SATFINITE.E4M3.F32.PACK_AB_MERGE_C R90, R181, R182, RZ ;  /* 0x000000b6b55a723e */ /* 0x000fc600048070ff */
[----:B------:R1:W-:Y:S01]  /*86f0*/  STL [R1+0x630], R88 ;  /* 0x0006305801007387 */ /* 0x0003e20000100800 */
[----:B------:R-:W-:-:S03]  /*8700*/  F2FP.SATFINITE.E4M3.F32.PACK_AB_MERGE_C R89, R179, R180, RZ ;  /* 0x000000b4b359723e */ /* 0x000fc600048070ff */
[----:B------:R1:W-:Y:S04]  /*8710*/  STL [R1+0x62c], R90 ;  /* 0x00062c5a01007387 */ /* 0x0003e80000100800 */
[----:B------:R1:W-:Y:S02]  /*8720*/  STL [R1+0x628], R89 ;  /* 0x0006285901007387 */ /* 0x0003e40000100800 */
[----:B-1----:R-:W-:Y:S02]  /*8730*/  F2FP.SATFINITE.E4M3.F32.PACK_AB_MERGE_C R88, R177, R178, RZ ;  /* 0x000000b2b158723e */ /* 0x002fe400048070ff */
        /* <DEDUP_REMOVED lines=16> */
[----:B------:R4:W-:Y:S01]  /*8840*/  STL [R1+0x604], R89 ;  /* 0x0006045901007387 */ /* 0x0009e20000100800 */
[----:B--2---:R-:W-:-:S05]  /*8850*/  F2FP.SATFINITE.E4M3.F32.PACK_AB_MERGE_C R88, R159, R160, RZ ;  /* 0x000000a09f58723e */ /* 0x004fca00048070ff */
[----:B------:R5:W-:Y:S01]  /*8860*/  STL [R1+0x4ac], R88 ;  /* 0x0004ac5801007387 */ /* 0x000be20000100800 */
[----:B---3--:R-:W-:-:S05]  /*8870*/  F2FP.SATFINITE.E4M3.F32.PACK_AB_MERGE_C R90, R157, R158, RZ ;  /* 0x0000009e9d5a723e */ /* 0x008fca00048070ff */
[----:B------:R-:W-:Y:S01]  /*8880*/  STL [R1+0x4a8], R90 ;  /* 0x0004a85a01007387 */ /* 0x000fe20000100800 */
[----:B----4-:R-:W-:-:S05]  /*8890*/  F2FP.SATFINITE.E4M3.F32.PACK_AB_MERGE_C R89, R155, R156, RZ ;  /* 0x0000009c9b59723e */ /* 0x010fca00048070ff */
[----:B------:R-:W-:Y:S01]  /*88a0*/  STL [R1+0x4a4], R89 ;  /* 0x0004a45901007387 */ /* 0x000fe20000100800 */
[----:B-----5:R-:W-:-:S05]  /*88b0*/  F2FP.SATFINITE.E4M3.F32.PACK_AB_MERGE_C R88, R153, R154, RZ ;  /* 0x0000009a9958723e */ /* 0x020fca00048070ff */
[----:B------:R-:W-:Y:S01]  /*88c0*/  STL [R1+0x4a0], R88 ;  /* 0x0004a05801007387 */ /* 0x000fe20000100800 */
[----:B------:R-:W-:-:S05]  /*88d0*/  F2FP.SATFINITE.E4M3.F32.PACK_AB_MERGE_C R23, R23, R152, RZ ;  /* 0x000000981717723e */ /* 0x000fca00048070ff */
[----:B------:R1:W-:Y:S01]  /*88e0*/  STL [R1+0x49c], R23 ;  /* 0x00049c1701007387 */ /* 0x0003e20000100800 */
        /* <DEDUP_REMOVED lines=18> */
[----:B------:R-:W-:-:S03]  /*8a10*/  F2FP.SATFINITE.E4M3.F32.PACK_AB_MERGE_C R3, R3, R4, RZ ;  /* 0x000000040303723e */ /* 0x000fc600048070ff */
[----:B------:R-:W5:Y:S04]  /*8a20*/  LDL.LU R190, [R1+0x528] ;  /* 0x0005280001be7983 */ /* 0x000f680000300800 */
[----:B------:R5:W-:Y:S01]  /*8a30*/  STL [R1+0x474], R3 ;  /* 0x0004740301007387 */ /* 0x000be20000100800 */
[----:B------:R-:W-:-:S03]  /*8a40*/  F2FP.SATFINITE.E4M3.F32.PACK_AB_MERGE_C R0, R0, R2, RZ ;  /* 0x000000020000723e */ /* 0x000fc600048070ff */
[----:B------:R-:W5:Y:S04]  /*8a50*/  LDL.LU R189, [R1+0x52c] ;  /* 0x00052c0001bd7983 */ /* 0x000f680000300800 */
[----:B------:R5:W-:Y:S04]  /*8a60*/  STL [R1+0x470], R0 ;  /* 0x0004700001007387 */ /* 0x000be80000100800 */
        /* <DEDUP_REMOVED lines=39> */
[----:B--2---:R-:W2:Y:S04]  /*8ce0*/  LDL.LU R21, [R1+0x5cc] ;  /* 0x0005cc0001157983 */ /* 0x004ea80000300800 */
[----:B------:R-:W2:Y:S04]  /*8cf0*/  LDL.LU R20, [R1+0x5d0] ;  /* 0x0005d00001147983 */ /* 0x000ea80000300800 */
[----:B---3--:R-:W3:Y:S04]  /*8d00*/  LDL.LU R19, [R1+0x5d4] ;  /* 0x0005d40001137983 */ /* 0x008ee80000300800 */
[----:B------:R-:W3:Y:S04]  /*8d10*/  LDL.LU R18, [R1+0x5d8] ;  /* 0x0005d80001127983 */ /* 0x000ee80000300800 */
[----:B----4-:R-:W4:Y:S04]  /*8d20*/  LDL.LU R17, [R1+0x5dc] ;  /* 0x0005dc0001117983 */ /* 0x010f280000300800 */
[----:B------:R-:W4:Y:S04]  /*8d30*/  LDL.LU R16, [R1+0x5e0] ;  /* 0x0005e00001107983 */ /* 0x000f280000300800 */
[----:B-----5:R-:W5:Y:S04]  /*8d40*/  LDL.LU R15, [R1+0x5e4] ;  /* 0x0005e400010f7983 */ /* 0x020f680000300800 */
        /* <DEDUP_REMOVED lines=14> */
[----:B------:R-:W-:-:S05]  /*8e30*/  F2FP.SATFINITE.E4M3.F32.PACK_AB_MERGE_C R88, R189, R190, RZ ;  /* 0x000000bebd58723e */ /* 0x000fca00048070ff */
[----:B------:R1:W-:Y:S01]  /*8e40*/  STL [R1+0x46c], R88 ;  /* 0x00046c5801007387 */ /* 0x0003e20000100800 */
[----:B------:R-:W-:Y:S02]  /*8e50*/  F2FP.SATFINITE.E4M3.F32.PACK_AB_MERGE_C R90, R187, R188, RZ ;  /* 0x000000bcbb5a723e */ /* 0x000fe400048070ff */
[----:B------:R-:W-:-:S03]  /*8e60*/  F2FP.SATFINITE.E4M3.F32.PACK_AB_MERGE_C R89, R185, R186, RZ ;  /* 0x000000bab959723e */ /* 0x000fc600048070ff */
[----:B------:R1:W-:Y:S02]  /*8e70*/  STL [R1+0x468], R90 ;  /* 0x0004685a01007387 */ /* 0x0003e40000100800 */
[----:B-1----:R-:W-:Y:S02]  /*8e80*/  F2FP.SATFINITE.E4M3.F32.PACK_AB_MERGE_C R88, R183, R184, RZ ;  /* 0x000000b8b758723e */ /* 0x002fe400048070ff */
[----:B------:R1:W-:Y:S04]  /*8e90*/  STL [R1+0x464], R89 ;  /* 0x0004645901007387 */ /* 0x0003e80000100800 */
[----:B------:R1:W-:Y:S01]  /*8ea0*/  STL [R1+0x460], R88 ;  /* 0x0004605801007387 */ /* 0x0003e20000100800 */
[----:B------:R-:W-:Y:S02]  /*8eb0*/  F2FP.SATFINITE.E4M3.F32.PACK_AB_MERGE_C R90, R181, R182, RZ ;  /* 0x000000b6b55a723e */ /* 0x000fe400048070ff */
[----:B-1----:R-:W-:-:S03]  /*8ec0*/  F2FP.SATFINITE.E4M3.F32.PACK_AB_MERGE_C R89, R179, R180, RZ ;  /* 0x000000b4b359723e */ /* 0x002fc600048070ff */
        /* <DEDUP_REMOVED lines=24> */
[----:B------:R-:W-:Y:S01]  /*9050*/  STL [R1+0x42c], R90 ;  /* 0x00042c5a01007387 */ /* 0x000fe20000100800 */
[----:B------:R-:W-:-:S03]  /*9060*/  F2FP.SATFINITE.E4M3.F32.PACK_AB_MERGE_C R88, R153, R154, RZ ;  /* 0x0000009a9958723e */ /* 0x000fc600048070ff */
[----:B------:R-:W-:Y:S01]  /*9070*/  STL [R1+0x428], R89 ;  /* 0x0004285901007387 */ /* 0x000fe20000100800 */
[----:B------:R-:W-:-:S03]  /*9080*/  F2FP.SATFINITE.E4M3.F32.PACK_AB_MERGE_C R23, R23, R152, RZ ;  /* 0x000000981717723e */ /* 0x000fc600048070ff */
[----:B------:R-:W-:Y:S01]  /*9090*/  STL [R1+0x424], R88 ;  /* 0x0004245801007387 */ /* 0x000fe20000100800 */
[----:B--2---:R-:W-:-:S03]  /*90a0*/  F2FP.SATFINITE.E4M3.F32.PACK_AB_MERGE_C R21, R21, R22, RZ ;  /* 0x000000161515723e */ /* 0x004fc600048070ff */
[----:B------:R1:W-:Y:S01]  /*90b0*/  STL [R1+0x420], R23 ;  /* 0x0004201701007387 */ /* 0x0003e20000100800 */
[----:B---3--:R-:W-:-:S03]  /*90c0*/  F2FP.SATFINITE.E4M3.F32.PACK_AB_MERGE_C R19, R19, R20, RZ ;  /* 0x000000141313723e */ /* 0x008fc600048070ff */
[----:B------:R2:W-:Y:S01]  /*90d0*/  STL [R1+0x41c], R21 ;  /* 0x00041c1501007387 */ /* 0x0005e20000100800 */
[----:B----4-:R-:W-:-:S03]  /*90e0*/  F2FP.SATFINITE.E4M3.F32.PACK_AB_MERGE_C R17, R17, R18, RZ ;  /* 0x000000121111723e */ /* 0x010fc600048070ff */
[----:B------:R3:W-:Y:S01]  /*90f0*/  STL [R1+0x418], R19 ;  /* 0x0004181301007387 */ /* 0x0007e20000100800 */
[----:B-----5:R-:W-:-:S03]  /*9100*/  F2FP.SATFINITE.E4M3.F32.PACK_AB_MERGE_C R15, R15, R16, RZ ;  /* 0x000000100f0f723e */ /* 0x020fc600048070ff */
[----:B------:R4:W-:Y:S01]  /*9110*/  STL [R1+0x414], R17 ;  /* 0x0004141101007387 */ /* 0x0009e20000100800 */
[----:B------:R-:W-:-:S03]  /*9120*/  F2FP.SATFINITE.E4M3.F32.PACK_AB_MERGE_C R13, R13, R14, RZ ;  /* 0x0000000e0d0d723e */ /* 0x000fc600048070ff */
        /* <DEDUP_REMOVED lines=8> */
[----:B------:R5:W-:Y:S04]  /*91b0*/  STL [R1+0x400], R7 ;  /* 0x0004000701007387 */ /* 0x000be80000100800 */
        /* <DEDUP_REMOVED lines=125> */
[----:B------:R-:W-:-:S02]  /*9990*/  F2FP.SATFINITE.E4M3.F32.PACK_AB_MERGE_C R251, R247, R248, RZ ;  /* 0x000000f8f7fb723e */ /* 0x000fc400048070ff */
[----:B------:R-:W-:Y:S01]  /*99a0*/  F2FP.SATFINITE.E4M3.F32.PACK_AB_MERGE_C R247, R243, R244, RZ ;  /* 0x000000f4f3f7723e */ /* 0x000fe200048070ff */
[----:B------:R-:W5:Y:S01]  /*99b0*/  LDL.LU R88, [R1] ;  /* 0x0000000001587983 */ /* 0x000f620000300800 */
[----:B------:R-:W-:Y:S02]  /*99c0*/  F2FP.SATFINITE.E4M3.F32.PACK_AB_MERGE_C R249, R245, R246, RZ ;  /* 0x000000f6f5f9723e */ /* 0x000fe400048070ff */
[----:B------:R-:W-:Y:S02]  /*99d0*/  F2FP.SATFINITE.E4M3.F32.PACK_AB_MERGE_C R243, R239, R240, RZ ;  /* 0x000000f0eff3723e */ /* 0x000fe400048070ff */
[----:B------:R-:W-:Y:S02]  /*99e0*/  F2FP.SATFINITE.E4M3.F32.PACK_AB_MERGE_C R245, R241, R242, RZ ;  /* 0x000000f2f1f5723e */ /* 0x000fe400048070ff */
[----:B------:R-:W-:Y:S02]  /*99f0*/  F2FP.SATFINITE.E4M3.F32.PACK_AB_MERGE_C R239, R235, R236, RZ ;  /* 0x000000ecebef723e */ /* 0x000fe400048070ff */
[----:B------:R-:W-:-:S02]  /*9a00*/  F2FP.SATFINITE.E4M3.F32.PACK_AB_MERGE_C R241, R237, R238, RZ ;  /* 0x000000eeedf1723e */ /* 0x000fc400048070ff */
[----:B------:R-:W-:Y:S02]  /*9a10*/  F2FP.SATFINITE.E4M3.F32.PACK_AB_MERGE_C R235, R231, R232, RZ ;  /* 0x000000e8e7eb723e */ /* 0x000fe400048070ff */
        /* <DEDUP_REMOVED lines=41> */
[----:B--2---:R-:W-:Y:S02]  /*9cb0*/  F2FP.SATFINITE.E4M3.F32.PACK_AB_MERGE_C R153, R21, R22, RZ ;  /* 0x000000161599723e */ /* 0x004fe400048070ff */
[----:B---3--:R-:W-:Y:S02]  /*9cc0*/  F2FP.SATFINITE.E4M3.F32.PACK_AB_MERGE_C R23, R19, R20, RZ ;  /* 0x000000141317723e */ /* 0x008fe400048070ff */
[----:B----4-:R-:W-:Y:S02]  /*9cd0*/  F2FP.SATFINITE.E4M3.F32.PACK_AB_MERGE_C R21, R17, R18, RZ ;  /* 0x000000121115723e */ /* 0x010fe400048070ff */
[----:B-----5:R-:W-:Y:S02]  /*9ce0*/  F2FP.SATFINITE.E4M3.F32.PACK_AB_MERGE_C R19, R15, R16, RZ ;  /* 0x000000100f13723e */ /* 0x020fe400048070ff */
[----:B------:R-:W-:Y:S02]  /*9cf0*/  F2FP.SATFINITE.E4M3.F32.PACK_AB_MERGE_C R17, R13, R14, RZ ;  /* 0x0000000e0d11723e */ /* 0x000fe400048070ff */
[----:B------:R-:W-:-:S02]  /*9d00*/  F2FP.SATFINITE.E4M3.F32.PACK_AB_MERGE_C R15, R11, R12, RZ ;  /* 0x0000000c0b0f723e */ /* 0x000fc400048070ff */
[----:B------:R-:W-:Y:S02]  /*9d10*/  F2FP.SATFINITE.E4M3.F32.PACK_AB_MERGE_C R13, R9, R10, RZ ;  /* 0x0000000a090d723e */ /* 0x000fe400048070ff */
[----:B------:R-:W-:Y:S02]  /*9d20*/  F2FP.SATFINITE.E4M3.F32.PACK_AB_MERGE_C R11, R7, R8, RZ ;  /* 0x00000008070b723e */ /* 0x000fe400048070ff */
[----:B------:R-:W-:Y:S02]  /*9d30*/  F2FP.SATFINITE.E4M3.F32.PACK_AB_MERGE_C R9, R5, R6, RZ ;  /* 0x000000060509723e */ /* 0x000fe400048070ff */
[----:B------:R-:W-:Y:S02]  /*9d40*/  F2FP.SATFINITE.E4M3.F32.PACK_AB_MERGE_C R7, R3, R4, RZ ;  /* 0x000000040307723e */ /* 0x000fe400048070ff */
[----:B------:R-:W2:Y:S04]  /*9d50*/  LDL.LU R3, [R1+0x4] ;  /* 0x0000040001037983 */ /* 0x000ea80000300800 */
[----:B------:R-:W3:Y:S01]  /*9d60*/  LDL.LU R89, [R1+0x8] ;  /* 0x0000080001597983 */ /* 0x000ee20000300800 */
[----:B------:R-:W-:-:S03]  /*9d70*/  F2FP.SATFINITE.E4M3.F32.PACK_AB_MERGE_C R5, R0, R2, RZ ;  /* 0x000000020005723e */ /* 0x000fc600048070ff */
        /* <DEDUP_REMOVED lines=125> */
[----:B--2---:R-:W-:-:S02]  /*a550*/  F2FP.SATFINITE.E4M3.F32.PACK_AB_MERGE_C R3, R3, R88, RZ ;  /* 0x000000580303723e */ /* 0x004fc400048070ff */
[----:B---3--:R-:W-:Y:S01]  /*a560*/  F2FP.SATFINITE.E4M3.F32.PACK_AB_MERGE_C R0, R0, R89, RZ ;  /* 0x000000590000723e */ /* 0x008fe200048070ff */
[----:B------:R-:W2:Y:S01]  /*a570*/  LDL.LU R88, [R1+0x754] ;  /* 0x0007540001587983 */ /* 0x000ea20000300800 */
[----:B----4-:R-:W-:Y:S02]  /*a580*/  F2FP.SATFINITE.E4M3.F32.PACK_AB_MERGE_C R2, R2, R90, RZ ;  /* 0x0000005a0202723e */ /* 0x010fe400048070ff */
[----:B-----5:R-:W-:Y:S01]  /*a590*/  F2FP.SATFINITE.E4M3.F32.PACK_AB_MERGE_C R4, R4, R91, RZ ;  /* 0x0000005b0404723e */ /* 0x020fe200048070ff */
[----:B------:R-:W2:Y:S01]  /*a5a0*/  LDL.LU R89, [R1+0x750] ;  /* 0x0007500001597983 */ /* 0x000ea20000300800 */
[----:B------:R-:W-:-:S03]  /*a5b0*/  F2FP.SATFINITE.E4M3.F32.PACK_AB_MERGE_C R6, R6, R92, RZ ;  /* 0x0000005c0606723e */ /* 0x000fc600048070ff */
[----:B------:R-:W3:Y:S01]  /*a5c0*/  LDL.LU R90, [R1+0x74c] ;  /* 0x00074c00015a7983 */ /* 0x000ee20000300800 */
[----:B------:R-:W-:-:S03]  /*a5d0*/  F2FP.SATFINITE.E4M3.F32.PACK_AB_MERGE_C R8, R8, R93, RZ ;  /* 0x0000005d0808723e */ /* 0x000fc600048070ff */
[----:B------:R-:W3:Y:S01]  /*a5e0*/  LDL.LU R91, [R1+0x748] ;  /* 0x00074800015b7983 */ /* 0x000ee20000300800 */
[----:B------:R-:W-:-:S03]  /*a5f0*/  F2FP.SATFINITE.E4M3.F32.PACK_AB_MERGE_C R10, R10, R94, RZ ;  /* 0x0000005e0a0a723e */ /* 0x000fc600048070ff */
[----:B------:R-:W4:Y:S01]  /*a600*/  LDL.LU R92, [R1+0x744] ;  /* 0x00074400015c7983 */ /* 0x000f220000300800 */
[----:B------:R-:W-:-:S03]  /*a610*/  F2FP.SATFINITE.E4M3.F32.PACK_AB_MERGE_C R12, R12, R95, RZ ;  /* 0x0000005f0c0c723e */ /* 0x000fc600048070ff */
[----:B------:R-:W4:Y:S01]  /*a620*/  LDL.LU R93, [R1+0x740] ;  /* 0x00074000015d7983 */ /* 0x000f220000300800 */
[----:B------:R-:W-:-:S03]  /*a630*/  F2FP.SATFINITE.E4M3.F32.PACK_AB_MERGE_C R14, R14, R96, RZ ;  /* 0x000000600e0e723e */ /* 0x000fc600048070ff */
[----:B------:R-:W5:Y:S01]  /*a640*/  LDL.LU R94, [R1+0x73c] ;  /* 0x00073c00015e7983 */ /* 0x000f620000300800 */
        /* <DEDUP_REMOVED lines=81> */
[----:B------:R-:W5:Y:S04]  /*ab60*/  LDL.LU R135, [R1+0x698] ;  /* 0x0006980001877983 */ /* 0x000f680000300800 */
[----:B------:R-:W5:Y:S01]  /*ab70*/  LDL.LU R136, [R1+0x694] ;  /* 0x0006940001887983 */ /* 0x000f620000300800 */
[----:B------:R-:W-:-:S03]  /*ab80*/  F2FP.SATFINITE.E4M3.F32.PACK_AB_MERGE_C R226, R226, R138, RZ ;  /* 0x0000008ae2e2723e */ /* 0x000fc600048070ff */
[----:B------:R-:W5:Y:S04]  /*ab90*/  LDL.LU R137, [R1+0x690] ;  /* 0x0006900001897983 */ /* 0x000f680000300800 */
        /* <DEDUP_REMOVED lines=27> */
[----:B------:R-:W2:Y:S04]  /*ad50*/  LDL.LU R33, [R1+0x208] ;  /* 0x0002080001217983 */ /* 0x000ea80000300800 */
[----:B------:R-:W3:Y:S04]  /*ad60*/  LDL.LU R35, [R1+0x400] ;  /* 0x0004000001237983 */ /* 0x000ee80000300800 */
[----:B------:R-:W4:Y:S04]  /*ad70*/  LDL.LU R37, [R1+0x474] ;  /* 0x0004740001257983 */ /* 0x000f280000300800 */
[----:B------:R-:W5:Y:S04]  /*ad80*/  LDL.LU R39, [R1+0x478] ;  /* 0x0004780001277983 */ /* 0x000f680000300800 */
[----:B------:R-:W5:Y:S04]  /*ad90*/  LDL.LU R41, [R1+0x47c] ;  /* 0x00047c0001297983 */ /* 0x000f680000300800 */
[----:B------:R-:W5:Y:S04]  /*ada0*/  LDL.LU R43, [R1+0x480] ;  /* 0x00048000012b7983 */ /* 0x000f680000300800 */
[----:B------:R-:W5:Y:S04]  /*adb0*/  LDL.LU R45, [R1+0x648] ;  /* 0x00064800012d7983 */ /* 0x000f680000300800 */
[----:B------:R-:W5:Y:S01]  /*adc0*/  LDL.LU R47, [R1+0x64c] ;  /* 0x00064c00012f7983 */ /* 0x000f620000300800 */
[C---:B------:R-:W-:Y:S01]  /*add0*/  IMAD.SHL.U32 R29, R57.reuse, 0x2, RZ ;  /* 0x00000002391d7824 */ /* 0x040fe200078e00ff */
[----:B------:R-:W-:-:S02]  /*ade0*/  LOP3.LUT R27, R57, 0x1c, RZ, 0xc0, !PT ;  /* 0x0000001c391b7812 */ /* 0x000fc400078ec0ff */
[----:B------:R-:W-:Y:S01]  /*adf0*/  LOP3.LUT R25, R25, 0x1800, RZ, 0xc0, !PT ;  /* 0x0000180019197812 */ /* 0x000fe200078ec0ff */
[----:B------:R-:W5:Y:S01]  /*ae00*/  LDL.LU R53, [R1+0x650] ;  /* 0x0006500001357983 */ /* 0x000f620000300800 */
[----:B------:R-:W-:-:S03]  /*ae10*/  LOP3.LUT R29, R29, 0x6, RZ, 0xc0, !PT ;  /* 0x000000061d1d7812 */ /* 0x000fc600078ec0ff */
[C---:B------:R-:W-:Y:S01]  /*ae20*/  IMAD R25, R27.reuse, 0x20, R25 ;  /* 0x000000201b197824 */ /* 0x040fe200078e0219 */
[----:B------:R-:W5:Y:S01]  /*ae30*/  LDL.LU R55, [R1+0x654] ;  /* 0x0006540001377983 */ /* 0x000f620000300800 */
[----:B------:R-:W-:-:S03]  /*ae40*/  IMAD R27, R27, 0x4, R29 ;  /* 0x000000041b1b7824 */ /* 0x000fc600078e021d */
[----:B------:R-:W5:Y:S01]  /*ae50*/  LDL.LU R51, [R1+0x204] ;  /* 0x0002040001337983 */ /* 0x000f620000300800 */
[----:B------:R-:W-:-:S03]  /*ae60*/  IMAD.IADD R25, R25, 0x1, R27 ;  /* 0x0000000119197824 */ /* 0x000fc600078e021b */
[----:B------:R-:W5:Y:S04]  /*ae70*/  LDL.LU R49, [R1+0x200] ;  /* 0x0002000001317983 */ /* 0x000f680000300800 */
[----:B--2---:R-:W-:Y:S04]  /*ae80*/  STS.U16 [R25+UR7+0x2400], R33 ;  /* 0x0024002119007988 */ /* 0x004fe80008000407 */
[----:B---3--:R-:W-:Y:S04]  /*ae90*/  STS.U16 [R25+UR7+0x2000], R35 ;  /* 0x0020002319007988 */ /* 0x008fe80008000407 */
[----:B----4-:R-:W-:Y:S04]  /*aea0*/  STS.U16 [R25+UR7+0x8408], R37 ;  /* 0x0084082519007988 */ /* 0x010fe80008000407 */
[----:B-----5:R-:W-:Y:S04]  /*aeb0*/  STS.U16 [R25+UR7+0x8008], R39 ;  /* 0x0080082719007988 */ /* 0x020fe80008000407 */
[----:B------:R-:W-:Y:S04]  /*aec0*/  STS.U16 [R25+UR7+0x8400], R41 ;  /* 0x0084002919007988 */ /* 0x000fe80008000407 */
[----:B------:R-:W-:Y:S04]  /*aed0*/  STS.U16 [R25+UR7+0x8000], R43 ;  /* 0x0080002b19007988 */ /* 0x000fe80008000407 */
[----:B------:R-:W-:Y:S04]  /*aee0*/  STS.U16 [R25+UR7+0x408], R45 ;  /* 0x0004082d19007988 */ /* 0x000fe80008000407 */
[----:B------:R1:W-:Y:S04]  /*aef0*/  STS.U16 [R25+UR7+0x8], R47 ;  /* 0x0000082f19007988 */ /* 0x0003e80008000407 */
[----:B-1----:R-:W2:Y:S04]  /*af00*/  LDL.LU R47, [R1+0x644] ;  /* 0x00064400012f7983 */ /* 0x002ea80000300800 */
[----:B------:R-:W3:Y:S04]  /*af10*/  LDL.LU R45, [R1+0x640] ;  /* 0x00064000012d7983 */ /* 0x000ee80000300800 */
[----:B------:R-:W4:Y:S04]  /*af20*/  LDL.LU R43, [R1+0x63c] ;  /* 0x00063c00012b7983 */ /* 0x000f280000300800 */
[----:B------:R-:W5:Y:S04]  /*af30*/  LDL.LU R41, [R1+0x638] ;  /* 0x0006380001297983 */ /* 0x000f680000300800 */
[----:B------:R-:W5:Y:S04]  /*af40*/  LDL.LU R39, [R1+0x470] ;  /* 0x0004700001277983 */ /* 0x000f680000300800 */
[----:B------:R-:W5:Y:S04]  /*af50*/  LDL.LU R37, [R1+0x46c] ;  /* 0x00046c0001257983 */ /* 0x000f680000300800 */
[----:B------:R-:W5:Y:S04]  /*af60*/  LDL.LU R35, [R1+0x468] ;  /* 0x0004680001237983 */ /* 0x000f680000300800 */
[----:B------:R-:W5:Y:S01]  /*af70*/  LDL.LU R33, [R1+0x464] ;  /* 0x0004640001217983 */ /* 0x000f620000300800 */
[----:B------:R-:W-:-:S02]  /*af80*/  F2FP.SATFINITE.E4M3.F32.PACK_AB_MERGE_C R30, R31, R30, RZ ;  /* 0x0000001e1f1e723e */ /* 0x000fc400048070ff */
[----:B------:R-:W-:Y:S01]  /*af90*/  F2FP.SATFINITE.E4M3.F32.PACK_AB_MERGE_C R88, R89, R88, RZ ;  /* 0x000000585958723e */ /* 0x000fe200048070ff */
[----:B------:R1:W-:Y:S01]  /*afa0*/  STS.U16 [R25+UR7+0x4000], R3 ;  /* 0x0040000319007988 */ /* 0x0003e20008000407 */
[----:B------:R-:W-:Y:S02]  /*afb0*/  F2FP.SATFINITE.E4M3.F32.PACK_AB_MERGE_C R90, R91, R90, RZ ;  /* 0x0000005a5b5a723e */ /* 0x000fe400048070ff */
[----:B------:R-:W-:Y:S02]  /*afc0*/  F2FP.SATFINITE.E4M3.F32.PACK_AB_MERGE_C R92, R93, R92, RZ ;  /* 0x0000005c5d5c723e */ /* 0x000fe400048070ff */
[----:B------:R-:W-:Y:S01]  /*afd0*/  F2FP.SATFINITE.E4M3.F32.PACK_AB_MERGE_C R94, R95, R94, RZ ;  /* 0x0000005e5f5e723e */ /* 0x000fe200048070ff */
[----:B------:R-:W-:Y:S01]  /*afe0*/  STS.U16 [R25+UR7], R55 ;  /* 0x0000003719007988 */ /* 0x000fe20008000407 */
[----:B-1----:R-:W-:-:S03]  /*aff0*/  LOP3.LUT R3, R25, 0x10, RZ, 0x3c, !PT ;  /* 0x0000001019037812 */ /* 0x002fc600078e3cff */
[----:B------:R-:W-:Y:S04]  /*b000*/  STS.U16 [R25+UR7+0x400], R53 ;  /* 0x0004003519007988 */ /* 0x000fe80008000407 */
        /* <DEDUP_REMOVED lines=21> */
[----:B--2---:R1:W-:Y:S04]  /*b160*/  STS.U16 [R3+UR7], R47 ;  /* 0x0000002f03007988 */ /* 0x0043e80008000407 */
[----:B---3--:R2:W-:Y:S04]  /*b170*/  STS.U16 [R3+UR7+0x400], R45 ;  /* 0x0004002d03007988 */ /* 0x0085e80008000407 */
[----:B----4-:R3:W-:Y:S04]  /*b180*/  STS.U16 [R3+UR7+0x8], R43 ;  /* 0x0000082b03007988 */ /* 0x0107e80008000407 */
[----:B-1----:R-:W4:Y:S04]  /*b190*/  LDL.LU R47, [R1+0x634] ;  /* 0x00063400012f7983 */ /* 0x002f280000300800 */
[----:B--2---:R-:W2:Y:S04]  /*b1a0*/  LDL.LU R45, [R1+0x630] ;  /* 0x00063000012d7983 */ /* 0x004ea80000300800 */
[----:B-----5:R1:W-:Y:S04]  /*b1b0*/  STS.U16 [R3+UR7+0x408], R41 ;  /* 0x0004082903007988 */ /* 0x0203e80008000407 */
[----:B---3--:R-:W3:Y:S04]  /*b1c0*/  LDL.LU R43, [R1+0x62c] ;  /* 0x00062c00012b7983 */ /* 0x008ee80000300800 */
[----:B------:R5:W-:Y:S04]  /*b1d0*/  STS.U16 [R3+UR7+0x8000], R39 ;  /* 0x0080002703007988 */ /* 0x000be80008000407 */
[----:B-1----:R-:W3:Y:S04]  /*b1e0*/  LDL.LU R41, [R1+0x628] ;  /* 0x0006280001297983 */ /* 0x002ee80000300800 */
[----:B------:R1:W-:Y:S04]  /*b1f0*/  STS.U16 [R3+UR7+0x8400], R37 ;  /* 0x0084002503007988 */ /* 0x0003e80008000407 */
[----:B-----5:R-:W5:Y:S04]  /*b200*/  LDL.LU R39, [R1+0x460] ;  /* 0x0004600001277983 */ /* 0x020f680000300800 */
[----:B------:R1:W-:Y:S04]  /*b210*/  STS.U16 [R3+UR7+0x8008], R35 ;  /* 0x0080082303007988 */ /* 0x0003e80008000407 */
[----:B-1----:R-:W5:Y:S04]  /*b220*/  LDL.LU R37, [R1+0x45c] ;  /* 0x00045c0001257983 */ /* 0x002f680000300800 */
[----:B------:R1:W-:Y:S04]  /*b230*/  STS.U16 [R3+UR7+0x8408], R33 ;  /* 0x0084082103007988 */ /* 0x0003e80008000407 */
[----:B------:R-:W5:Y:S04]  /*b240*/  LDL.LU R35, [R1+0x458] ;  /* 0x0004580001237983 */ /* 0x000f680000300800 */
[----:B-1----:R-:W5:Y:S01]  /*b250*/  LDL.LU R33, [R1+0x454] ;  /* 0x0004540001217983 */ /* 0x002f620000300800 */
[----:B------:R-:W-:-:S02]  /*b260*/  F2FP.SATFINITE.E4M3.F32.PACK_AB_MERGE_C R96, R97, R96, RZ ;  /* 0x000000606160723e */ /* 0x000fc400048070ff */
[----:B------:R-:W-:Y:S02]  /*b270*/  F2FP.SATFINITE.E4M3.F32.PACK_AB_MERGE_C R98, R99, R98, RZ ;  /* 0x000000626362723e */ /* 0x000fe400048070ff */
[----:B------:R-:W-:Y:S02]  /*b280*/  F2FP.SATFINITE.E4M3.F32.PACK_AB_MERGE_C R100, R101, R100, RZ ;  /* 0x000000646564723e */ /* 0x000fe400048070ff */
[----:B------:R-:W-:Y:S02]  /*b290*/  F2FP.SATFINITE.E4M3.F32.PACK_AB_MERGE_C R102, R103, R102, RZ ;  /* 0x000000666766723e */ /* 0x000fe400048070ff */
[----:B------:R-:W-:Y:S01]  /*b2a0*/  LOP3.LUT R27, R25, 0x20, RZ, 0x3c, !PT ;  /* 0x00000020191b7812 */ /* 0x000fe200078e3cff */
        /* <DEDUP_REMOVED lines=24> */
[----:B----4-:R1:W-:Y:S04]  /*b430*/  STS.U16 [R27+UR7], R47 ;  /* 0x0000002f1b007988 */ /* 0x0103e80008000407 */
[----:B--2---:R2:W-:Y:S04]  /*b440*/  STS.U16 [R27+UR7+0x400], R45 ;  /* 0x0004002d1b007988 */ /* 0x0045e80008000407 */
[----:B-1----:R-:W4:Y:S04]  /*b450*/  LDL.LU R47, [R1+0x624] ;  /* 0x00062400012f7983 */ /* 0x002f280000300800 */
[----:B---3--:R1:W-:Y:S04]  /*b460*/  STS.U16 [R27+UR7+0x8], R43 ;  /* 0x0000082b1b007988 */ /* 0x0083e80008000407 */
[----:B--2---:R-:W2:Y:S04]  /*b470*/  LDL.LU R45, [R1+0x620] ;  /* 0x00062000012d7983 */ /* 0x004ea80000300800 */
[----:B------:R3:W-:Y:S04]  /*b480*/  STS.U16 [R27+UR7+0x408], R41 ;  /* 0x000408291b007988 */ /* 0x0007e80008000407 */
[----:B-1----:R-:W2:Y:S04]  /*b490*/  LDL.LU R43, [R1+0x61c] ;  /* 0x00061c00012b7983 */ /* 0x002ea80000300800 */
        /* <DEDUP_REMOVED lines=8> */
[----:B------:R-:W5:Y:S01]  /*b520*/  LDL.LU R33, [R1+0x444] ;  /* 0x0004440001217983 */ /* 0x000f620000300800 */
        /* <DEDUP_REMOVED lines=32> */
[----:B------:R1:W-:Y:S04]  /*b730*/  STS.U16 [R3+UR7+0x8], R43 ;  /* 0x0000082b03007988 */ /* 0x0003e80008000407 */
[----:B--2---:R-:W2:Y:S04]  /*b740*/  LDL.LU R45, [R1+0x610] ;  /* 0x00061000012d7983 */ /* 0x004ea80000300800 */
[----:B---3--:R3:W-:Y:S04]  /*b750*/  STS.U16 [R3+UR7+0x408], R41 ;  /* 0x0004082903007988 */ /* 0x0087e80008000407 */
[----:B-1----:R-:W2:Y:S04]  /*b760*/  LDL.LU R43, [R1+0x60c] ;  /* 0x00060c00012b7983 */ /* 0x002ea80000300800 */
[----:B------:R1:W-:Y:S04]  /*b770*/  STS.U16 [R3+UR7+0x8000], R39 ;  /* 0x0080002703007988 */ /* 0x0003e80008000407 */
[----:B---3--:R-:W3:Y:S04]  /*b780*/  LDL.LU R41, [R1+0x608] ;  /* 0x0006080001297983 */ /* 0x008ee80000300800 */
[----:B-----5:R5:W-:Y:S04]  /*b790*/  STS.U16 [R3+UR7+0x8400], R37 ;  /* 0x0084002503007988 */ /* 0x020be80008000407 */
        /* <DEDUP_REMOVED lines=55> */
[----:B------:R-:W-:Y:S02]  /*bb10*/  F2FP.SATFINITE.E4M3.F32.PACK_AB_MERGE_C R122, R123, R122, RZ ;  /* 0x0000007a7b7a723e */ /* 0x000fe400048070ff */
[----:B------:R-:W-:Y:S02]  /*bb20*/  F2FP.SATFINITE.E4M3.F32.PACK_AB_MERGE_C R124, R125, R124, RZ ;  /* 0x0000007c7d7c723e */ /* 0x000fe400048070ff */
[----:B------:R-:W-:-:S02]  /*bb30*/  F2FP.SATFINITE.E4M3.F32.PACK_AB_MERGE_C R126, R127, R126, RZ ;  /* 0x0000007e7f7e723e */ /* 0x000fc400048070ff */
        /* <DEDUP_REMOVED lines=42> */
[----:B------:R-:W-:Y:S01]  /*bde0*/  F2FP.SATFINITE.E4M3.F32.PACK_AB_MERGE_C R66, R67, R66, RZ ;  /* 0x000000424342723e */ /* 0x000fe200048070ff */
[----:B------:R1:W-:Y:S01]  /*bdf0*/  STS.U16 [R3+UR7+0xa408], R21 ;  /* 0x00a4081503007988 */ /* 0x0003e20008000407 */
[----:B------:R-:W-:Y:S02]  /*be00*/  F2FP.SATFINITE.E4M3.F32.PACK_AB_MERGE_C R68, R69, R68, RZ ;  /* 0x000000444544723e */ /* 0x000fe400048070ff */
[----:B------:R-:W-:Y:S02]  /*be10*/  F2FP.SATFINITE.E4M3.F32.PACK_AB_MERGE_C R70, R71, R70, RZ ;  /* 0x000000464746723e */ /* 0x000fe400048070ff */
[----:B------:R-:W-:Y:S02]  /*be20*/  F2FP.SATFINITE.E4M3.F32.PACK_AB_MERGE_C R128, R129, R128, RZ ;  /* 0x000000808180723e */ /* 0x000fe400048070ff */
[----:B------:R-:W-:Y:S02]  /*be30*/  F2FP.SATFINITE.E4M3.F32.PACK_AB_MERGE_C R130, R131, R130, RZ ;  /* 0x000000828382723e */ /* 0x000fe400048070ff */
[----:B------:R-:W-:-:S02]  /*be40*/  F2FP.SATFINITE.E4M3.F32.PACK_AB_MERGE_C R132, R133, R132, RZ ;  /* 0x000000848584723e */ /* 0x000fc400048070ff */
[----:B------:R-:W-:Y:S02]  /*be50*/  F2FP.SATFINITE.E4M3.F32.PACK_AB_MERGE_C R134, R135, R134, RZ ;  /* 0x000000868786723e */ /* 0x000fe400048070ff */
[----:B-1----:R-:W-:Y:S01]  /*be60*/  LOP3.LUT R21, R25, 0x60, RZ, 0x3c, !PT ;  /* 0x0000006019157812 */ /* 0x002fe200078e3cff */
        /* <DEDUP_REMOVED lines=103> */
[----:B------:R-:W-:Y:S01]  /*c4e0*/  STS.U16 [R25+UR7+0xe408], R150 ;  /* 0x00e4089619007988 */ /* 0x000fe20008000407 */
[----:B------:R-:W-:-:S03]  /*c4f0*/  SHF.R.U32.HI R31, RZ, 0x5, R57 ;  /* 0x00000005ff1f7819 */ /* 0x000fc60000011639 */
[----:B----4-:R-:W-:Y:S04]  /*c500*/  STS.U16 [R25+UR7], R47 ;  /* 0x0000002f19007988 */ /* 0x010fe80008000407 */
[----:B--2---:R-:W-:Y:S04]  /*c510*/  STS.U16 [R25+UR7+0x400], R45 ;  /* 0x0004002d19007988 */ /* 0x004fe80008000407 */
[----:B------:R-:W-:Y:S04]  /*c520*/  STS.U16 [R25+UR7+0x8], R43 ;  /* 0x0000082b19007988 */ /* 0x000fe80008000407 */
[----:B---3--:R-:W-:Y:S04]  /*c530*/  STS.U16 [R25+UR7+0x408], R41 ;  /* 0x0004082919007988 */ /* 0x008fe80008000407 */
[----:B------:R-:W-:Y:S04]  /*c540*/  STS.U16 [R25+UR7+0x8000], R39 ;  /* 0x0080002719007988 */ /* 0x000fe80008000407 */
[----:B-----5:R-:W-:Y:S04]  /*c550*/  STS.U16 [R25+UR7+0x8400], R37 ;  /* 0x0084002519007988 */ /* 0x020fe80008000407 */
[----:B------:R-:W-:Y:S04]  /*c560*/  STS.U16 [R25+UR7+0x8008], R35 ;  /* 0x0080082319007988 */ /* 0x000fe80008000407 */
[----:B------:R-:W-:Y:S01]  /*c570*/  STS.U16 [R25+UR7+0x8408], R33 ;  /* 0x0084082119007988 */ /* 0x000fe20008000407 */
[----:B------:R1:W-:Y:S06]  /*c580*/  MEMBAR.ALL.CTA ;  /* 0x0000000000007992 */ /* 0x0003ec0000008000 */
[----:B-1----:R-:W1:Y:S01]  /*c590*/  FENCE.VIEW.ASYNC.S ;  /* 0x00000000000073c6 */ /* 0x002e620000000000 */
[----:B------:R-:W-:Y:S01]  /*c5a0*/  R2UR UR5, R31 ;  /* 0x000000001f0572ca */ /* 0x000fe200000e0000 */
[----:B-1----:R-:W-:Y:S01]  /*c5b0*/  BAR.SYNC.DEFER_BLOCKING 0x0 ;  /* 0x0000000000007b1d */ /* 0x002fe20000010000 */
[----:B------:R-:W-:-:S02]  /*c5c0*/  ELECT P0, URZ, PT ;  /* 0x00000000003f782f */ /* 0x000fc40003800000 */
[----:B------:R-:W-:-:S04]  /*c5d0*/  LOP3.LUT R57, R57, 0x7f, RZ, 0xc0, !PT ;  /* 0x0000007f39397812 */ /* 0x000fc800078ec0ff */
[----:B------:R-:W-:-:S05]  /*c5e0*/  ISETP.LT.U32.AND P0, PT, R57, 0x40, P0 ;  /* 0x000000403900780c */ /* 0x000fca0000701070 */
[----:B------:R-:W-:-:S04]  /*c5f0*/  ULOP3.LUT UR5, UR5, 0x1, URZ, 0xc0, !UPT ;  /* 0x0000000105057892 */ /* 0x000fc8000f8ec03f */
[----:B------:R-:W-:Y:S02]  /*c600*/  ULEA UR13, UR5, UR11, 0x7 ;  /* 0x0000000b050d7291 */ /* 0x000fe4000f8e383f */
[----:B------:R-:W-:Y:S02]  /*c610*/  ULEA UR12, UR5, UR7, 0xf ;  /* 0x00000007050c7291 */ /* 0x000fe4000f8e783f */
[----:B------:R-:W-:Y:S01]  /*c620*/  VOTEU.ANY UP0, P0 ;  /* 0x00000000003f7886 */ /* 0x000fe20000000100 */
[----:B------:R-:W-:Y:S01]  /*c630*/  VOTEU.ANY UP1, P0 ;  /* 0x00000000003f7886 */ /* 0x000fe20000020100 */
[----:B------:R-:W-:-:S03]  /*c640*/  UMOV UR14, UR15 ;  /* 0x0000000f000e7c82 */ /* 0x000fc60008000000 */
[----:B------:R-:W-:Y:S01]  /*c650*/  @UP0 UMOV UR8, UR24 ;  /* 0x0000001800080c82 */ /* 0x000fe20008000000 */
[----:B------:R-:W-:Y:S02]  /*c660*/  @UP0 UMOV UR9, UR25 ;  /* 0x0000001900090c82 */ /* 0x000fe40008000000 */
[----:B------:R1:W-:Y:S01]  /*c670*/  @UP1 UTMASTG.2D [UR12], [UR8] ;  /* 0x0000000c080013b5 */ /* 0x0003e20008008000 */
[----:B------:R0:W-:Y:S01]  /*c680*/  UTMACMDFLUSH ;  /* 0x00000000000079b7 */ /* 0x0001e20000000000 */
[----:B------:R-:W-:-:S04]  /*c690*/  DEPBAR.LE SB0, 0x0 ;  /* 0x000080000000791a */ /* 0x000fc80000000000 */
[----:B------:R-:W-:Y:S06]  /*c6a0*/  BAR.SYNC.DEFER_BLOCKING 0x0 ;  /* 0x0000000000007b1d */ /* 0x000fec0000010000 */
[----:B-1----:R-:W-:Y:S05]  /*c6b0*/  EXIT ;  /* 0x000000000000794d */ /* 0x002fea0003800000 */
.L_x_49:
[----:B------:R-:W1:Y:S02]  /*c6c0*/  SYNCS.PHASECHK.TRANS64.TRYWAIT P0, [UR28+0xc000], R0 ;  /* 0x00c00000ff0075a7 */ /* 0x000e64000800015c */
[----:B-1----:R-:W-:Y:S05]  /*c6d0*/  @!P0 BRA `(.L_x_49) ;  /* 0xfffffffc00f88947 */ /* 0x002fea000383ffff */
[----:B------:R-:W-:Y:S05]  /*c6e0*/  BRA `(.L_x_51) ;  /* 0xffffff8400bc7947 */ /* 0x000fea000383ffff */
.L_x_52:
[----:B------:R-:W-:-:S00]  /*c6f0*/  BRA `(.L_x_52) ;  /* 0xfffffffc00fc7947 */ /* 0x000fc0000383ffff */
[----:B------:R-:W-:-:S00]  /*c700*/  NOP ;  /* 0x0000000000007918 */ /* 0x000fc00000000000 */
[----:B------:R-:W-:-:S00]  /*c710*/  NOP ;  /* 0x0000000000007918 */ /* 0x000fc00000000000 */
[----:B------:R-:W-:-:S00]  /*c720*/  NOP ;  /* 0x0000000000007918 */ /* 0x000fc00000000000 */
[----:B------:R-:W-:-:S00]  /*c730*/  NOP ;  /* 0x0000000000007918 */ /* 0x000fc00000000000 */
[----:B------:R-:W-:-:S00]  /*c740*/  NOP ;  /* 0x0000000000007918 */ /* 0x000fc00000000000 */
[----:B------:R-:W-:-:S00]  /*c750*/  NOP ;  /* 0x0000000000007918 */ /* 0x000fc00000000000 */
[----:B------:R-:W-:-:S00]  /*c760*/  NOP ;  /* 0x0000000000007918 */ /* 0x000fc00000000000 */
[----:B------:R-:W-:-:S00]  /*c770*/  NOP ;  /* 0x0000000000007918 */ /* 0x000fc00000000000 */
.L_x_53:


//--------------------- .nv.shared.gluon_wgmma    --------------------------
	.section	.nv.shared.gluon_wgmma,"aw",@nobits
	.sectionflags	@""
	.align	16
	.zero		1024


//--------------------- .nv.shared.reserved.0     --------------------------
	.section	.nv.shared.reserved.0,"aw",@nobits
	.weak		__nv_reservedSMEM_offset_0_alias
	.size		__nv_reservedSMEM_offset_0_alias, 0, 0
	.other		__nv_reservedSMEM_offset_0_alias,@"STO_CUDA_RESERVED_SHARED STV_DEFAULT"
__nv_reservedSMEM_offset_0_alias:
	.zero		0


//--------------------- .nv.constant0.gluon_wgmma --------------------------
	.section	.nv.constant0.gluon_wgmma,"a",@progbits
	.sectionflags	@""
	.align	4
.nv.constant0.gluon_wgmma:
	.zero		608


//--------------------- SYMBOLS --------------------------

	.type		.nv.reservedSmem.offset0,@object
	.size		.nv.reservedSmem.offset0,0x4
